	.target	sm_90a

	.elftype	@"ET_EXEC"


//--------------------- .note.nv.tkinfo           --------------------------
	.section	.note.nv.tkinfo,"",@"SHT_NOTE"
	.sectionflags	@"SHF_NOTE_NV_TKINFO"
	.tkinfo
        /*0018*/ 	.word	0x00000002
        /*0030*/ 	.string	""
        /*0030*/ 	.string	"ptxas"
        /*0030*/ 	.string	"Cuda compilation tools, release 13.0, V13.0.88"
        /*0030*/ 	.string	"Build cuda_13.0.r13.0/compiler.36424714_0"
        /*0030*/ 	.string	"-arch sm_90a -m 64 "



//--------------------- .note.nv.cuinfo           --------------------------
	.section	.note.nv.cuinfo,"",@"SHT_NOTE"
	.sectionflags	@"SHF_NOTE_NV_CUINFO"
        /*0018*/ 	.short	0x0002
        /*001a*/ 	.short	0x005a
        /*001c*/ 	.short	0x0082
	.zero		2


//--------------------- .nv.info                  --------------------------
	.section	.nv.info,"",@"SHT_CUDA_INFO"
	.align	4


	//----- nvinfo : EIATTR_REGCOUNT
	.align		4
        /*0000*/ 	.byte	0x04, 0x2f
        /*0002*/ 	.short	(.L_15 - .L_14)
	.align		4
.L_14:
        /*0004*/ 	.word	index@(_ZN7cutlass13device_kernelINS_4gemm6kernel13GemmUniversalIN4cute5tupleIJiiiiEEENS1_10collective13CollectiveMmaINS1_34MainloopSm90TmaGmmaWarpSpecializedILi3ENS5_IJNS4_1CILi1EEESB_SB_EEENS1_35KernelTmaWarpSpecializedCooperativeEEENS5_IJNSA_ILi256EEESF_NSA_ILi32EEEEEENS_10tfloat32_tENS5_IJlSB_lEEESI_SJ_NS4_8TiledMMAINS4_8MMA_AtomIJNS4_4SM904GMMA30MMA_64x256x8_F32TF32TF32_SS_TNILNSN_7ScaleInE1ELSP_1EEEEEENS4_6LayoutINS5_IJNSA_ILi2EEESB_SB_EEENS5_IJSB_NSA_ILi0EEESV_EEEEENS5_IJNS4_10UnderscoreESY_SY_EEEEENS4_13SM90_TMA_LOADENS4_14ComposedLayoutINS4_7SwizzleILi3ELi4ELi3EEENS4_18smem_ptr_flag_bitsILi32EEENSS_INS5_IJNSA_ILi8EEESG_EEENS5_IJSG_SB_EEEEEEEvNS4_8identityES11_S1B_vS1C_EENS_8epilogue10collective6detail29Sm90TmaWarpSpecializedAdapterINS1F_15DefaultEpilogueISI_SJ_SJ_NS1E_6thread17LinearCombinationISI_Li1EffLNS1J_9ScaleType4KindE0ELNS_15FloatRoundStyleE2ESI_EENS1_15EpilogueDefaultEEEEEvvEEEEvNT_6ParamsE)
        /*0008*/ 	.word	0x000000a8


	//----- nvinfo : EIATTR_FRAME_SIZE
	.align		4
.L_15:
        /*000c*/ 	.byte	0x04, 0x11
        /*000e*/ 	.short	(.L_17 - .L_16)
	.align		4
.L_16:
        /*0010*/ 	.word	index@(_ZN7cutlass13device_kernelINS_4gemm6kernel13GemmUniversalIN4cute5tupleIJiiiiEEENS1_10collective13CollectiveMmaINS1_34MainloopSm90TmaGmmaWarpSpecializedILi3ENS5_IJNS4_1CILi1EEESB_SB_EEENS1_35KernelTmaWarpSpecializedCooperativeEEENS5_IJNSA_ILi256EEESF_NSA_ILi32EEEEEENS_10tfloat32_tENS5_IJlSB_lEEESI_SJ_NS4_8TiledMMAINS4_8MMA_AtomIJNS4_4SM904GMMA30MMA_64x256x8_F32TF32TF32_SS_TNILNSN_7ScaleInE1ELSP_1EEEEEENS4_6LayoutINS5_IJNSA_ILi2EEESB_SB_EEENS5_IJSB_NSA_ILi0EEESV_EEEEENS5_IJNS4_10UnderscoreESY_SY_EEEEENS4_13SM90_TMA_LOADENS4_14ComposedLayoutINS4_7SwizzleILi3ELi4ELi3EEENS4_18smem_ptr_flag_bitsILi32EEENSS_INS5_IJNSA_ILi8EEESG_EEENS5_IJSG_SB_EEEEEEEvNS4_8identityES11_S1B_vS1C_EENS_8epilogue10collective6detail29Sm90TmaWarpSpecializedAdapterINS1F_15DefaultEpilogueISI_SJ_SJ_NS1E_6thread17LinearCombinationISI_Li1EffLNS1J_9ScaleType4KindE0ELNS_15FloatRoundStyleE2ESI_EENS1_15EpilogueDefaultEEEEEvvEEEEvNT_6ParamsE)
        /*0014*/ 	.word	0x00000788


	//----- nvinfo : EIATTR_MIN_STACK_SIZE
	.align		4
.L_17:
        /*0018*/ 	.byte	0x04, 0x12
        /*001a*/ 	.short	(.L_19 - .L_18)
	.align		4
.L_18:
        /*001c*/ 	.word	index@(_ZN7cutlass13device_kernelINS_4gemm6kernel13GemmUniversalIN4cute5tupleIJiiiiEEENS1_10collective13CollectiveMmaINS1_34MainloopSm90TmaGmmaWarpSpecializedILi3ENS5_IJNS4_1CILi1EEESB_SB_EEENS1_35KernelTmaWarpSpecializedCooperativeEEENS5_IJNSA_ILi256EEESF_NSA_ILi32EEEEEENS_10tfloat32_tENS5_IJlSB_lEEESI_SJ_NS4_8TiledMMAINS4_8MMA_AtomIJNS4_4SM904GMMA30MMA_64x256x8_F32TF32TF32_SS_TNILNSN_7ScaleInE1ELSP_1EEEEEENS4_6LayoutINS5_IJNSA_ILi2EEESB_SB_EEENS5_IJSB_NSA_ILi0EEESV_EEEEENS5_IJNS4_10UnderscoreESY_SY_EEEEENS4_13SM90_TMA_LOADENS4_14ComposedLayoutINS4_7SwizzleILi3ELi4ELi3EEENS4_18smem_ptr_flag_bitsILi32EEENSS_INS5_IJNSA_ILi8EEESG_EEENS5_IJSG_SB_EEEEEEEvNS4_8identityES11_S1B_vS1C_EENS_8epilogue10collective6detail29Sm90TmaWarpSpecializedAdapterINS1F_15DefaultEpilogueISI_SJ_SJ_NS1E_6thread17LinearCombinationISI_Li1EffLNS1J_9ScaleType4KindE0ELNS_15FloatRoundStyleE2ESI_EENS1_15EpilogueDefaultEEEEEvvEEEEvNT_6ParamsE)
        /*0020*/ 	.word	0x00000788
.L_19:


//--------------------- .nv.compat                --------------------------
	.section	.nv.compat,"",@"SHT_CUDA_COMPAT_INFO"
	.align	4
        /*0000*/ 	.byte	0x02, 0x09, 0x01, 0x00, 0x02, 0x02, 0x04, 0x00, 0x02, 0x05, 0x05, 0x00, 0x03, 0x07, 0x01, 0x01
        /*0010*/ 	.byte	0x02, 0x03, 0x01, 0x00, 0x02, 0x06, 0x01, 0x00, 0x04, 0x0b, 0x08, 0x00, 0x00, 0x00, 0x00, 0x00
        /*0020*/ 	.byte	0x00, 0x00, 0x00, 0x00


//--------------------- .nv.info._ZN7cutlass13device_kernelINS_4gemm6kernel13GemmUniversalIN4cute5tupleIJiiiiEEENS1_10collective13CollectiveMmaINS1_34MainloopSm90TmaGmmaWarpSpecializedILi3ENS5_IJNS4_1CILi1EEESB_SB_EEENS1_35KernelTmaWarpSpecializedCooperativeEEENS5_IJNSA_ILi256EEESF_NSA_ILi32EEEEEENS_10tfloat32_tENS5_IJlSB_lEEESI_SJ_NS4_8TiledMMAINS4_8MMA_AtomIJNS4_4SM904GMMA30MMA_64x256x8_F32TF32TF32_SS_TNILNSN_7ScaleInE1ELSP_1EEEEEENS4_6LayoutINS5_IJNSA_ILi2EEESB_SB_EEENS5_IJSB_NSA_ILi0EEESV_EEEEENS5_IJNS4_10UnderscoreESY_SY_EEEEENS4_13SM90_TMA_LOADENS4_14ComposedLayoutINS4_7SwizzleILi3ELi4ELi3EEENS4_18smem_ptr_flag_bitsILi32EEENSS_INS5_IJNSA_ILi8EEESG_EEENS5_IJSG_SB_EEEEEEEvNS4_8identityES11_S1B_vS1C_EENS_8epilogue10collective6detail29Sm90TmaWarpSpecializedAdapterINS1F_15DefaultEpilogueISI_SJ_SJ_NS1E_6thread17LinearCombinationISI_Li1EffLNS1J_9ScaleType4KindE0ELNS_15FloatRoundStyleE2ESI_EENS1_15EpilogueDefaultEEEEEvvEEEEvNT_6ParamsE --------------------------
	.section	.nv.info._ZN7cutlass13device_kernelINS_4gemm6kernel13GemmUniversalIN4cute5tupleIJiiiiEEENS1_10collective13CollectiveMmaINS1_34MainloopSm90TmaGmmaWarpSpecializedILi3ENS5_IJNS4_1CILi1EEESB_SB_EEENS1_35KernelTmaWarpSpecializedCooperativeEEENS5_IJNSA_ILi256EEESF_NSA_ILi32EEEEEENS_10tfloat32_tENS5_IJlSB_lEEESI_SJ_NS4_8TiledMMAINS4_8MMA_AtomIJNS4_4SM904GMMA30MMA_64x256x8_F32TF32TF32_SS_TNILNSN_7ScaleInE1ELSP_1EEEEEENS4_6LayoutINS5_IJNSA_ILi2EEESB_SB_EEENS5_IJSB_NSA_ILi0EEESV_EEEEENS5_IJNS4_10UnderscoreESY_SY_EEEEENS4_13SM90_TMA_LOADENS4_14ComposedLayoutINS4_7SwizzleILi3ELi4ELi3EEENS4_18smem_ptr_flag_bitsILi32EEENSS_INS5_IJNSA_ILi8EEESG_EEENS5_IJSG_SB_EEEEEEEvNS4_8identityES11_S1B_vS1C_EENS_8epilogue10collective6detail29Sm90TmaWarpSpecializedAdapterINS1F_15DefaultEpilogueISI_SJ_SJ_NS1E_6thread17LinearCombinationISI_Li1EffLNS1J_9ScaleType4KindE0ELNS_15FloatRoundStyleE2ESI_EENS1_15EpilogueDefaultEEEEEvvEEEEvNT_6ParamsE,"",@"SHT_CUDA_INFO"
	.sectionflags	@""
	.align	4


	//----- nvinfo : EIATTR_CUDA_API_VERSION
	.align		4
        /*0000*/ 	.byte	0x04, 0x37
        /*0002*/ 	.short	(.L_21 - .L_20)
.L_20:
        /*0004*/ 	.word	0x00000082


	//----- nvinfo : EIATTR_KPARAM_INFO
	.align		4
.L_21:
        /*0008*/ 	.byte	0x04, 0x17
        /*000a*/ 	.short	(.L_23 - .L_22)
.L_22:
        /*000c*/ 	.word	0x00000000
        /*0010*/ 	.short	0x0000
        /*0012*/ 	.short	0x0070
        /*0014*/ 	.byte	0x00, 0xf0, 0x01, 0x10


	//----- nvinfo : EIATTR_SPARSE_MMA_MASK
	.align		4
.L_23:
        /*0018*/ 	.byte	0x03, 0x50
        /*001a*/ 	.short	0x0000


	//----- nvinfo : EIATTR_MAXREG_COUNT
	.align		4
        /*001c*/ 	.byte	0x03, 0x1b
        /*001e*/ 	.short	0x00a8


	//----- nvinfo : EIATTR_NUM_BARRIERS
	.align		4
        /*0020*/ 	.byte	0x02, 0x4c
        /*0022*/ 	.byte	0x01
	.zero		1


	//----- nvinfo : EIATTR_EXTERNS
	.align		4
        /*0024*/ 	.byte	0x04, 0x0f
        /*0026*/ 	.short	(.L_25 - .L_24)


	//   ....[0]....
	.align		4
.L_24:
        /*0028*/ 	.word	index@(__assertfail)


	//----- nvinfo : EIATTR_ANNOTATIONS
	.align		4
.L_25:
        /*002c*/ 	.byte	0x04, 0x55
        /*002e*/ 	.short	(.L_27 - .L_26)


	//   ....[0]....
.L_26:
        /*0030*/ 	.word	0x00000001
        /*0034*/ 	.byte	0x80, 0x06, 0x00, 0x00, 0x01, 0x00, 0x00, 0x00, 0x90, 0x14, 0x00, 0x00, 0x01, 0x00, 0x00, 0x00
        /* <DEDUP_REMOVED lines=712> */
        /*2cc4*/ 	.byte	0x30, 0xa3, 0x01, 0x00, 0x01, 0x00, 0x00, 0x00, 0xe0, 0xa4, 0x01, 0x00


	//----- nvinfo : EIATTR_MERCURY_ISA_VERSION
	.align		4
.L_27:
        /*2cd0*/ 	.byte	0x03, 0x5f
        /*2cd2*/ 	.short	0x0101


	//----- nvinfo : EIATTR_INT_WARP_WIDE_INSTR_OFFSETS
	.align		4
        /*2cd4*/ 	.byte	0x04, 0x31
        /*2cd6*/ 	.short	(.L_29 - .L_28)


	//   ....[0]....
.L_28:
        /*2cd8*/ 	.word	0x000004e0


	//   ....[1]....
        /*2cdc*/ 	.word	0x000004f0


	//   ....[2]....
        /*2ce0*/ 	.word	0x00000580


	//----- nvinfo : EIATTR_COOP_GROUP_MASK_REGIDS
	.align		4
.L_29:
        /*2ce4*/ 	.byte	0x04, 0x29
        /*2ce6*/ 	.short	(.L_31 - .L_30)


	//   ....[0]....
.L_30:
        /*2ce8*/ 	.word	0xffffffff


	//   ....[1]....
        /*2cec*/ 	.word	0xffffffff


	//   ....[2]....
        /*2cf0*/ 	.word	0xffffffff


	//   ....[3]....
        /*2cf4*/ 	.word	0xffffffff


	//   ....[4]....
        /*2cf8*/ 	.word	0xffffffff


	//----- nvinfo : EIATTR_COOP_GROUP_INSTR_OFFSETS
	.align		4
.L_31:
        /*2cfc*/ 	.byte	0x04, 0x28
        /*2cfe*/ 	.short	(.L_33 - .L_32)


	//   ....[0]....
.L_32:
        /*2d00*/ 	.word	0x00000070


	//   ....[1]....
        /*2d04*/ 	.word	0x00000080


	//   ....[2]....
        /*2d08*/ 	.word	0x000001a0


	//   ....[3]....
        /*2d0c*/ 	.word	0x00000390


	//   ....[4]....
        /*2d10*/ 	.word	0x00001140


	//----- nvinfo : EIATTR_REG_RECONFIG
	.align		4
.L_33:
        /*2d14*/ 	.byte	0x01, 0x54
	.zero		2


	//----- nvinfo : EIATTR_SYSCALL_OFFSETS
	.align		4
        /*2d18*/ 	.byte	0x04, 0x46
        /*2d1a*/ 	.short	(.L_35 - .L_34)


	//   ....[0]....
.L_34:
        /*2d1c*/ 	.word	0x000012f0


	//----- nvinfo : EIATTR_MBARRIER_INSTR_OFFSETS
	.align		4
.L_35:
        /*2d20*/ 	.byte	0x04, 0x39
        /*2d22*/ 	.short	(.L_37 - .L_36)


	//   ....[0]....
.L_36:
        /*2d24*/ 	.word	0x00000320
        /*2d28*/ 	.word	0x000000ff
        /*2d2c*/ 	.word	0x00000000
        /*2d30*/ 	.short	0x0100
        /*2d32*/ 	.byte	0x08
	.zero		1


	//   ....[1]....
        /*2d34*/ 	.word	0x00000330
        /*2d38*/ 	.word	0x000000ff
        /*2d3c*/ 	.word	0x00000018
        /*2d40*/ 	.short	0x0100
        /*2d42*/ 	.byte	0x08
	.zero		1


	//   ....[2]....
        /*2d44*/ 	.word	0x00000340
        /*2d48*/ 	.word	0x000000ff
        /*2d4c*/ 	.word	0x00000008
        /*2d50*/ 	.short	0x0100
        /*2d52*/ 	.byte	0x08
	.zero		1


	//   ....[3]....
        /*2d54*/ 	.word	0x00000350
        /*2d58*/ 	.word	0x000000ff
        /*2d5c*/ 	.word	0x00000020
        /*2d60*/ 	.short	0x0100
        /*2d62*/ 	.byte	0x08
	.zero		1


	//   ....[4]....
        /*2d64*/ 	.word	0x00000360
        /*2d68*/ 	.word	0x000000ff
        /*2d6c*/ 	.word	0x00000010
        /*2d70*/ 	.short	0x0100
        /*2d72*/ 	.byte	0x08
	.zero		1


	//   ....[5]....
        /*2d74*/ 	.word	0x00000370
        /*2d78*/ 	.word	0x000000ff
        /*2d7c*/ 	.word	0x00000028
        /*2d80*/ 	.short	0x0100
        /*2d82*/ 	.byte	0x08
	.zero		1


	//   ....[6]....
        /*2d84*/ 	.word	0x000005f0
        /*2d88*/ 	.word	0x000000ff
        /*2d8c*/ 	.word	0x00000040
        /*2d90*/ 	.short	0x0100
        /*2d92*/ 	.byte	0x10
	.zero		1


	//   ....[7]....
        /*2d94*/ 	.word	0x00000690
        /*2d98*/ 	.word	0x000000ff
        /*2d9c*/ 	.word	0x00000048
        /*2da0*/ 	.short	0x0100
        /*2da2*/ 	.byte	0x10
	.zero		1


	//   ....[8]....
        /*2da4*/ 	.word	0x00001390
        /*2da8*/ 	.word	0x00000003
        /*2dac*/ 	.word	0x00000000
        /*2db0*/ 	.short	0x010a
        /*2db2*/ 	.byte	0x3f
	.zero		1


	//   ....[9]....
        /*2db4*/ 	.word	0x000013d0
        /*2db8*/ 	.word	0x00000003
        /*2dbc*/ 	.word	0x00000000
        /*2dc0*/ 	.short	0x010a
        /*2dc2*/ 	.byte	0x3f
	.zero		1


	//   ....[10]....
        /*2dc4*/ 	.word	0x000049e0
        /*2dc8*/ 	.word	0x000000ff
        /*2dcc*/ 	.word	0x00000000
        /*2dd0*/ 	.short	0x010a
        /*2dd2*/ 	.byte	0x08
	.zero		1


	//   ....[11]....
        /*2dd4*/ 	.word	0x00004a20
        /*2dd8*/ 	.word	0x000000ff
        /*2ddc*/ 	.word	0x00000000
        /*2de0*/ 	.short	0x010a
        /*2de2*/ 	.byte	0x08
	.zero		1


	//   ....[12]....
        /*2de4*/ 	.word	0x00008b00
        /*2de8*/ 	.word	0x000000ff
        /*2dec*/ 	.word	0x00000000
        /*2df0*/ 	.short	0x0101
        /*2df2*/ 	.byte	0x0c
	.zero		1


	//   ....[13]....
        /*2df4*/ 	.word	0x00008d10
        /*2df8*/ 	.word	0x000000ff
        /*2dfc*/ 	.word	0x00000000
        /*2e00*/ 	.short	0x0101
        /*2e02*/ 	.byte	0x06
	.zero		1


	//   ....[14]....
        /*2e04*/ 	.word	0x0001a0c0
        /*2e08*/ 	.word	0x0000000a
        /*2e0c*/ 	.word	0x00000018
        /*2e10*/ 	.short	0x010a
        /*2e12*/ 	.byte	0x3f
	.zero		1


	//   ....[15]....
        /*2e14*/ 	.word	0x0001a400
        /*2e18*/ 	.word	0x00000002
        /*2e1c*/ 	.word	0x00000048
        /*2e20*/ 	.short	0x0101
        /*2e22*/ 	.byte	0x3f
	.zero		1


	//   ....[16]....
        /*2e24*/ 	.word	0x0001abf0
        /*2e28*/ 	.word	0x00000005
        /*2e2c*/ 	.word	0x00000000
        /*2e30*/ 	.short	0x010a
        /*2e32*/ 	.byte	0x3f
	.zero		1


	//   ....[17]....
        /*2e34*/ 	.word	0x0001ac80
        /*2e38*/ 	.word	0x00000007
        /*2e3c*/ 	.word	0x00000000
        /*2e40*/ 	.short	0x010a
        /*2e42*/ 	.byte	0x3f
	.zero		1


	//   ....[18]....
        /*2e44*/ 	.word	0x0001ad10
        /*2e48*/ 	.word	0x00000003
        /*2e4c*/ 	.word	0x00000000
        /*2e50*/ 	.short	0x010a
        /*2e52*/ 	.byte	0x3f
	.zero		1


	//   ....[19]....
        /*2e54*/ 	.word	0x0001ad70
        /*2e58*/ 	.word	0x00000003
        /*2e5c*/ 	.word	0x00000000
        /*2e60*/ 	.short	0x010a
        /*2e62*/ 	.byte	0x3f
	.zero		1


	//   ....[20]....
        /*2e64*/ 	.word	0x0001add0
        /*2e68*/ 	.word	0x00000005
        /*2e6c*/ 	.word	0x00000000
        /*2e70*/ 	.short	0x010a
        /*2e72*/ 	.byte	0x3f
	.zero		1


	//   ....[21]....
        /*2e74*/ 	.word	0x0001aea0
        /*2e78*/ 	.word	0x0000000a
        /*2e7c*/ 	.word	0x00000018
        /*2e80*/ 	.short	0x010a
        /*2e82*/ 	.byte	0x3f
	.zero		1


	//   ....[22]....
        /*2e84*/ 	.word	0x0001af70
        /*2e88*/ 	.word	0x00000005
        /*2e8c*/ 	.word	0x00000000
        /*2e90*/ 	.short	0x010a
        /*2e92*/ 	.byte	0x3f
	.zero		1


	//   ....[23]....
        /*2e94*/ 	.word	0x0001afc0
        /*2e98*/ 	.word	0x00000007
        /*2e9c*/ 	.word	0x00000000
        /*2ea0*/ 	.short	0x010a
        /*2ea2*/ 	.byte	0x3f
	.zero		1


	//----- nvinfo : EIATTR_NUM_MBARRIERS
	.align		4
.L_37:
        /*2ea4*/ 	.byte	0x03, 0x38
        /*2ea6*/ 	.short	0x0008


	//----- nvinfo : EIATTR_EXIT_INSTR_OFFSETS
	.align		4
        /*2ea8*/ 	.byte	0x04, 0x1c
        /*2eaa*/ 	.short	(.L_39 - .L_38)


	//   ....[0]....
.L_38:
        /*2eac*/ 	.word	0x000006f0


	//   ....[1]....
        /*2eb0*/ 	.word	0x00001060


	//   ....[2]....
        /*2eb4*/ 	.word	0x00019650


	//   ....[3]....
        /*2eb8*/ 	.word	0x00019d50


	//   ....[4]....
        /*2ebc*/ 	.word	0x0001ad60


	//----- nvinfo : EIATTR_MAX_THREADS
	.align		4
.L_39:
        /*2ec0*/ 	.byte	0x04, 0x05
        /*2ec2*/ 	.short	(.L_41 - .L_40)
.L_40:
        /*2ec4*/ 	.word	0x00000180
        /*2ec8*/ 	.word	0x00000001
        /*2ecc*/ 	.word	0x00000001


	//----- nvinfo : EIATTR_CRS_STACK_SIZE
	.align		4
.L_41:
        /*2ed0*/ 	.byte	0x04, 0x1e
        /*2ed2*/ 	.short	(.L_43 - .L_42)
.L_42:
        /*2ed4*/ 	.word	0x00000000


	//----- nvinfo : EIATTR_CBANK_PARAM_SIZE
	.align		4
.L_43:
        /*2ed8*/ 	.byte	0x03, 0x19
        /*2eda*/ 	.short	0x0470


	//----- nvinfo : EIATTR_PARAM_CBANK
	.align		4
        /*2edc*/ 	.byte	0x04, 0x0a
        /*2ede*/ 	.short	(.L_45 - .L_44)
	.align		4
.L_44:
        /*2ee0*/ 	.word	index@(.nv.constant0._ZN7cutlass13device_kernelINS_4gemm6kernel13GemmUniversalIN4cute5tupleIJiiiiEEENS1_10collective13CollectiveMmaINS1_34MainloopSm90TmaGmmaWarpSpecializedILi3ENS5_IJNS4_1CILi1EEESB_SB_EEENS1_35KernelTmaWarpSpecializedCooperativeEEENS5_IJNSA_ILi256EEESF_NSA_ILi32EEEEEENS_10tfloat32_tENS5_IJlSB_lEEESI_SJ_NS4_8TiledMMAINS4_8MMA_AtomIJNS4_4SM904GMMA30MMA_64x256x8_F32TF32TF32_SS_TNILNSN_7ScaleInE1ELSP_1EEEEEENS4_6LayoutINS5_IJNSA_ILi2EEESB_SB_EEENS5_IJSB_NSA_ILi0EEESV_EEEEENS5_IJNS4_10UnderscoreESY_SY_EEEEENS4_13SM90_TMA_LOADENS4_14ComposedLayoutINS4_7SwizzleILi3ELi4ELi3EEENS4_18smem_ptr_flag_bitsILi32EEENSS_INS5_IJNSA_ILi8EEESG_EEENS5_IJSG_SB_EEEEEEEvNS4_8identityES11_S1B_vS1C_EENS_8epilogue10collective6detail29Sm90TmaWarpSpecializedAdapterINS1F_15DefaultEpilogueISI_SJ_SJ_NS1E_6thread17LinearCombinationISI_Li1EffLNS1J_9ScaleType4KindE0ELNS_15FloatRoundStyleE2ESI_EENS1_15EpilogueDefaultEEEEEvvEEEEvNT_6ParamsE)
        /*2ee4*/ 	.short	0x0210
        /*2ee6*/ 	.short	0x0470


	//----- nvinfo : EIATTR_SW_WAR
	.align		4
.L_45:
        /*2ee8*/ 	.byte	0x04, 0x36
        /*2eea*/ 	.short	(.L_47 - .L_46)
.L_46:
        /*2eec*/ 	.word	0x00000008
.L_47:


//--------------------- .nv.callgraph             --------------------------
	.section	.nv.callgraph,"",@"SHT_CUDA_CALLGRAPH"
	.align	4
	.sectionentsize	8
	.align		4
        /*0000*/ 	.word	0x00000000
	.align		4
        /*0004*/ 	.word	0xffffffff
	.align		4
        /*0008*/ 	.word	index@(_ZN7cutlass13device_kernelINS_4gemm6kernel13GemmUniversalIN4cute5tupleIJiiiiEEENS1_10collective13CollectiveMmaINS1_34MainloopSm90TmaGmmaWarpSpecializedILi3ENS5_IJNS4_1CILi1EEESB_SB_EEENS1_35KernelTmaWarpSpecializedCooperativeEEENS5_IJNSA_ILi256EEESF_NSA_ILi32EEEEEENS_10tfloat32_tENS5_IJlSB_lEEESI_SJ_NS4_8TiledMMAINS4_8MMA_AtomIJNS4_4SM904GMMA30MMA_64x256x8_F32TF32TF32_SS_TNILNSN_7ScaleInE1ELSP_1EEEEEENS4_6LayoutINS5_IJNSA_ILi2EEESB_SB_EEENS5_IJSB_NSA_ILi0EEESV_EEEEENS5_IJNS4_10UnderscoreESY_SY_EEEEENS4_13SM90_TMA_LOADENS4_14ComposedLayoutINS4_7SwizzleILi3ELi4ELi3EEENS4_18smem_ptr_flag_bitsILi32EEENSS_INS5_IJNSA_ILi8EEESG_EEENS5_IJSG_SB_EEEEEEEvNS4_8identityES11_S1B_vS1C_EENS_8epilogue10collective6detail29Sm90TmaWarpSpecializedAdapterINS1F_15DefaultEpilogueISI_SJ_SJ_NS1E_6thread17LinearCombinationISI_Li1EffLNS1J_9ScaleType4KindE0ELNS_15FloatRoundStyleE2ESI_EENS1_15EpilogueDefaultEEEEEvvEEEEvNT_6ParamsE)
	.align		4
        /*000c*/ 	.word	index@(__assertfail)
	.align		4
        /*0010*/ 	.word	0x00000000
	.align		4
        /*0014*/ 	.word	0xfffffffe
	.align		4
        /*0018*/ 	.word	0x00000000
	.align		4
        /*001c*/ 	.word	0xfffffffd
	.align		4
        /*0020*/ 	.word	0x00000000
	.align		4
        /*0024*/ 	.word	0xfffffffc


//--------------------- .nv.constant4             --------------------------
	.section	.nv.constant4,"a",@progbits
	.align	8
	.align		8
.nv.constant4:
        /*0000*/ 	.dword	__assertfail
	.align		8
        /*0008*/ 	.dword	__unnamed_1
	.align		8
        /*0010*/ 	.dword	_ZN40_INTERNAL_be2b5893_4_k_cu_7df95bd1_264334cuda3std3__45__cpo5beginE
	.align		8
        /*0018*/ 	.dword	_ZN40_INTERNAL_be2b5893_4_k_cu_7df95bd1_264334cuda3std3__45__cpo3endE
	.align		8
        /*0020*/ 	.dword	_ZN40_INTERNAL_be2b5893_4_k_cu_7df95bd1_264334cuda3std3__45__cpo6cbeginE
	.align		8
        /*0028*/ 	.dword	_ZN40_INTERNAL_be2b5893_4_k_cu_7df95bd1_264334cuda3std3__45__cpo4cendE
	.align		8
        /*0030*/ 	.dword	_ZN40_INTERNAL_be2b5893_4_k_cu_7df95bd1_264334cuda3std3__442_GLOBAL__N__be2b5893_4_k_cu_7df95bd1_264336ignoreE
	.align		8
        /*0038*/ 	.dword	_ZN40_INTERNAL_be2b5893_4_k_cu_7df95bd1_264334cuda3std3__419piecewise_constructE
	.align		8
        /*0040*/ 	.dword	_ZN40_INTERNAL_be2b5893_4_k_cu_7df95bd1_264334cuda3std3__48in_placeE
	.align		8
        /*0048*/ 	.dword	_ZN40_INTERNAL_be2b5893_4_k_cu_7df95bd1_264334cuda3std6ranges3__45__cpo4swapE
	.align		8
        /*0050*/ 	.dword	_ZN40_INTERNAL_be2b5893_4_k_cu_7df95bd1_264334cuda3std6ranges3__45__cpo9iter_moveE
	.align		8
        /*0058*/ 	.dword	_ZN40_INTERNAL_be2b5893_4_k_cu_7df95bd1_264334cute7productE
	.align		8
        /*0060*/ 	.dword	_ZN40_INTERNAL_be2b5893_4_k_cu_7df95bd1_264334cute1_E
	.align		8
        /*0068*/ 	.dword	$str$22
	.align		8
        /*0070*/ 	.dword	$str$23


//--------------------- .text._ZN7cutlass13device_kernelINS_4gemm6kernel13GemmUniversalIN4cute5tupleIJiiiiEEENS1_10collective13CollectiveMmaINS1_34MainloopSm90TmaGmmaWarpSpecializedILi3ENS5_IJNS4_1CILi1EEESB_SB_EEENS1_35KernelTmaWarpSpecializedCooperativeEEENS5_IJNSA_ILi256EEESF_NSA_ILi32EEEEEENS_10tfloat32_tENS5_IJlSB_lEEESI_SJ_NS4_8TiledMMAINS4_8MMA_AtomIJNS4_4SM904GMMA30MMA_64x256x8_F32TF32TF32_SS_TNILNSN_7ScaleInE1ELSP_1EEEEEENS4_6LayoutINS5_IJNSA_ILi2EEESB_SB_EEENS5_IJSB_NSA_ILi0EEESV_EEEEENS5_IJNS4_10UnderscoreESY_SY_EEEEENS4_13SM90_TMA_LOADENS4_14ComposedLayoutINS4_7SwizzleILi3ELi4ELi3EEENS4_18smem_ptr_flag_bitsILi32EEENSS_INS5_IJNSA_ILi8EEESG_EEENS5_IJSG_SB_EEEEEEEvNS4_8identityES11_S1B_vS1C_EENS_8epilogue10collective6detail29Sm90TmaWarpSpecializedAdapterINS1F_15DefaultEpilogueISI_SJ_SJ_NS1E_6thread17LinearCombinationISI_Li1EffLNS1J_9ScaleType4KindE0ELNS_15FloatRoundStyleE2ESI_EENS1_15EpilogueDefaultEEEEEvvEEEEvNT_6ParamsE --------------------------
	.section	.text._ZN7cutlass13device_kernelINS_4gemm6kernel13GemmUniversalIN4cute5tupleIJiiiiEEENS1_10collective13CollectiveMmaINS1_34MainloopSm90TmaGmmaWarpSpecializedILi3ENS5_IJNS4_1CILi1EEESB_SB_EEENS1_35KernelTmaWarpSpecializedCooperativeEEENS5_IJNSA_ILi256EEESF_NSA_ILi32EEEEEENS_10tfloat32_tENS5_IJlSB_lEEESI_SJ_NS4_8TiledMMAINS4_8MMA_AtomIJNS4_4SM904GMMA30MMA_64x256x8_F32TF32TF32_SS_TNILNSN_7ScaleInE1ELSP_1EEEEEENS4_6LayoutINS5_IJNSA_ILi2EEESB_SB_EEENS5_IJSB_NSA_ILi0EEESV_EEEEENS5_IJNS4_10UnderscoreESY_SY_EEEEENS4_13SM90_TMA_LOADENS4_14ComposedLayoutINS4_7SwizzleILi3ELi4ELi3EEENS4_18smem_ptr_flag_bitsILi32EEENSS_INS5_IJNSA_ILi8EEESG_EEENS5_IJSG_SB_EEEEEEEvNS4_8identityES11_S1B_vS1C_EENS_8epilogue10collective6detail29Sm90TmaWarpSpecializedAdapterINS1F_15DefaultEpilogueISI_SJ_SJ_NS1E_6thread17LinearCombinationISI_Li1EffLNS1J_9ScaleType4KindE0ELNS_15FloatRoundStyleE2ESI_EENS1_15EpilogueDefaultEEEEEvvEEEEvNT_6ParamsE,"ax",@progbits
	.align	128
.text._ZN7cutlass13device_kernelINS_4gemm6kernel13GemmUniversalIN4cute5tupleIJiiiiEEENS1_10collective13CollectiveMmaINS1_34MainloopSm90TmaGmmaWarpSpecializedILi3ENS5_IJNS4_1CILi1EEESB_SB_EEENS1_35KernelTmaWarpSpecializedCooperativeEEENS5_IJNSA_ILi256EEESF_NSA_ILi32EEEEEENS_10tfloat32_tENS5_IJlSB_lEEESI_SJ_NS4_8TiledMMAINS4_8MMA_AtomIJNS4_4SM904GMMA30MMA_64x256x8_F32TF32TF32_SS_TNILNSN_7ScaleInE1ELSP_1EEEEEENS4_6LayoutINS5_IJNSA_ILi2EEESB_SB_EEENS5_IJSB_NSA_ILi0EEESV_EEEEENS5_IJNS4_10UnderscoreESY_SY_EEEEENS4_13SM90_TMA_LOADENS4_14ComposedLayoutINS4_7SwizzleILi3ELi4ELi3EEENS4_18smem_ptr_flag_bitsILi32EEENSS_INS5_IJNSA_ILi8EEESG_EEENS5_IJSG_SB_EEEEEEEvNS4_8identityES11_S1B_vS1C_EENS_8epilogue10collective6detail29Sm90TmaWarpSpecializedAdapterINS1F_15DefaultEpilogueISI_SJ_SJ_NS1E_6thread17LinearCombinationISI_Li1EffLNS1J_9ScaleType4KindE0ELNS_15FloatRoundStyleE2ESI_EENS1_15EpilogueDefaultEEEEEvvEEEEvNT_6ParamsE:
        .type           _ZN7cutlass13device_kernelINS_4gemm6kernel13GemmUniversalIN4cute5tupleIJiiiiEEENS1_10collective13CollectiveMmaINS1_34MainloopSm90TmaGmmaWarpSpecializedILi3ENS5_IJNS4_1CILi1EEESB_SB_EEENS1_35KernelTmaWarpSpecializedCooperativeEEENS5_IJNSA_ILi256EEESF_NSA_ILi32EEEEEENS_10tfloat32_tENS5_IJlSB_lEEESI_SJ_NS4_8TiledMMAINS4_8MMA_AtomIJNS4_4SM904GMMA30MMA_64x256x8_F32TF32TF32_SS_TNILNSN_7ScaleInE1ELSP_1EEEEEENS4_6LayoutINS5_IJNSA_ILi2EEESB_SB_EEENS5_IJSB_NSA_ILi0EEESV_EEEEENS5_IJNS4_10UnderscoreESY_SY_EEEEENS4_13SM90_TMA_LOADENS4_14ComposedLayoutINS4_7SwizzleILi3ELi4ELi3EEENS4_18smem_ptr_flag_bitsILi32EEENSS_INS5_IJNSA_ILi8EEESG_EEENS5_IJSG_SB_EEEEEEEvNS4_8identityES11_S1B_vS1C_EENS_8epilogue10collective6detail29Sm90TmaWarpSpecializedAdapterINS1F_15DefaultEpilogueISI_SJ_SJ_NS1E_6thread17LinearCombinationISI_Li1EffLNS1J_9ScaleType4KindE0ELNS_15FloatRoundStyleE2ESI_EENS1_15EpilogueDefaultEEEEEvvEEEEvNT_6ParamsE,@function
        .size           _ZN7cutlass13device_kernelINS_4gemm6kernel13GemmUniversalIN4cute5tupleIJiiiiEEENS1_10collective13CollectiveMmaINS1_34MainloopSm90TmaGmmaWarpSpecializedILi3ENS5_IJNS4_1CILi1EEESB_SB_EEENS1_35KernelTmaWarpSpecializedCooperativeEEENS5_IJNSA_ILi256EEESF_NSA_ILi32EEEEEENS_10tfloat32_tENS5_IJlSB_lEEESI_SJ_NS4_8TiledMMAINS4_8MMA_AtomIJNS4_4SM904GMMA30MMA_64x256x8_F32TF32TF32_SS_TNILNSN_7ScaleInE1ELSP_1EEEEEENS4_6LayoutINS5_IJNSA_ILi2EEESB_SB_EEENS5_IJSB_NSA_ILi0EEESV_EEEEENS5_IJNS4_10UnderscoreESY_SY_EEEEENS4_13SM90_TMA_LOADENS4_14ComposedLayoutINS4_7SwizzleILi3ELi4ELi3EEENS4_18smem_ptr_flag_bitsILi32EEENSS_INS5_IJNSA_ILi8EEESG_EEENS5_IJSG_SB_EEEEEEEvNS4_8identityES11_S1B_vS1C_EENS_8epilogue10collective6detail29Sm90TmaWarpSpecializedAdapterINS1F_15DefaultEpilogueISI_SJ_SJ_NS1E_6thread17LinearCombinationISI_Li1EffLNS1J_9ScaleType4KindE0ELNS_15FloatRoundStyleE2ESI_EENS1_15EpilogueDefaultEEEEEvvEEEEvNT_6ParamsE,(.L_x_574 - _ZN7cutlass13device_kernelINS_4gemm6kernel13GemmUniversalIN4cute5tupleIJiiiiEEENS1_10collective13CollectiveMmaINS1_34MainloopSm90TmaGmmaWarpSpecializedILi3ENS5_IJNS4_1CILi1EEESB_SB_EEENS1_35KernelTmaWarpSpecializedCooperativeEEENS5_IJNSA_ILi256EEESF_NSA_ILi32EEEEEENS_10tfloat32_tENS5_IJlSB_lEEESI_SJ_NS4_8TiledMMAINS4_8MMA_AtomIJNS4_4SM904GMMA30MMA_64x256x8_F32TF32TF32_SS_TNILNSN_7ScaleInE1ELSP_1EEEEEENS4_6LayoutINS5_IJNSA_ILi2EEESB_SB_EEENS5_IJSB_NSA_ILi0EEESV_EEEEENS5_IJNS4_10UnderscoreESY_SY_EEEEENS4_13SM90_TMA_LOADENS4_14ComposedLayoutINS4_7SwizzleILi3ELi4ELi3EEENS4_18smem_ptr_flag_bitsILi32EEENSS_INS5_IJNSA_ILi8EEESG_EEENS5_IJSG_SB_EEEEEEEvNS4_8identityES11_S1B_vS1C_EENS_8epilogue10collective6detail29Sm90TmaWarpSpecializedAdapterINS1F_15DefaultEpilogueISI_SJ_SJ_NS1E_6thread17LinearCombinationISI_Li1EffLNS1J_9ScaleType4KindE0ELNS_15FloatRoundStyleE2ESI_EENS1_15EpilogueDefaultEEEEEvvEEEEvNT_6ParamsE)
        .other          _ZN7cutlass13device_kernelINS_4gemm6kernel13GemmUniversalIN4cute5tupleIJiiiiEEENS1_10collective13CollectiveMmaINS1_34MainloopSm90TmaGmmaWarpSpecializedILi3ENS5_IJNS4_1CILi1EEESB_SB_EEENS1_35KernelTmaWarpSpecializedCooperativeEEENS5_IJNSA_ILi256EEESF_NSA_ILi32EEEEEENS_10tfloat32_tENS5_IJlSB_lEEESI_SJ_NS4_8TiledMMAINS4_8MMA_AtomIJNS4_4SM904GMMA30MMA_64x256x8_F32TF32TF32_SS_TNILNSN_7ScaleInE1ELSP_1EEEEEENS4_6LayoutINS5_IJNSA_ILi2EEESB_SB_EEENS5_IJSB_NSA_ILi0EEESV_EEEEENS5_IJNS4_10UnderscoreESY_SY_EEEEENS4_13SM90_TMA_LOADENS4_14ComposedLayoutINS4_7SwizzleILi3ELi4ELi3EEENS4_18smem_ptr_flag_bitsILi32EEENSS_INS5_IJNSA_ILi8EEESG_EEENS5_IJSG_SB_EEEEEEEvNS4_8identityES11_S1B_vS1C_EENS_8epilogue10collective6detail29Sm90TmaWarpSpecializedAdapterINS1F_15DefaultEpilogueISI_SJ_SJ_NS1E_6thread17LinearCombinationISI_Li1EffLNS1J_9ScaleType4KindE0ELNS_15FloatRoundStyleE2ESI_EENS1_15EpilogueDefaultEEEEEvvEEEEvNT_6ParamsE,@"STO_CUDA_ENTRY STV_DEFAULT"
_ZN7cutlass13device_kernelINS_4gemm6kernel13GemmUniversalIN4cute5tupleIJiiiiEEENS1_10collective13CollectiveMmaINS1_34MainloopSm90TmaGmmaWarpSpecializedILi3ENS5_IJNS4_1CILi1EEESB_SB_EEENS1_35KernelTmaWarpSpecializedCooperativeEEENS5_IJNSA_ILi256EEESF_NSA_ILi32EEEEEENS_10tfloat32_tENS5_IJlSB_lEEESI_SJ_NS4_8TiledMMAINS4_8MMA_AtomIJNS4_4SM904GMMA30MMA_64x256x8_F32TF32TF32_SS_TNILNSN_7ScaleInE1ELSP_1EEEEEENS4_6LayoutINS5_IJNSA_ILi2EEESB_SB_EEENS5_IJSB_NSA_ILi0EEESV_EEEEENS5_IJNS4_10UnderscoreESY_SY_EEEEENS4_13SM90_TMA_LOADENS4_14ComposedLayoutINS4_7SwizzleILi3ELi4ELi3EEENS4_18smem_ptr_flag_bitsILi32EEENSS_INS5_IJNSA_ILi8EEESG_EEENS5_IJSG_SB_EEEEEEEvNS4_8identityES11_S1B_vS1C_EENS_8epilogue10collective6detail29Sm90TmaWarpSpecializedAdapterINS1F_15DefaultEpilogueISI_SJ_SJ_NS1E_6thread17LinearCombinationISI_Li1EffLNS1J_9ScaleType4KindE0ELNS_15FloatRoundStyleE2ESI_EENS1_15EpilogueDefaultEEEEEvvEEEEvNT_6ParamsE:
[----:B------:R-:W0:Y:S02]  /*0000*/  LDC R1, c[0x0][0x28] ;  /* 0x00000a00ff017b82 */ /* 0x000e240000000800 */
[----:B0-----:R-:W-:Y:S01]  /*0010*/  VIADD R1, R1, 0xfffff878 ;  /* 0xfffff87801017836 */ /* 0x001fe20000000000 */
[----:B------:R-:W0:Y:S01]  /*0020*/  S2R R2, SR_TID.X ;  /* 0x0000000000027919 */ /* 0x000e220000002100 */
[----:B------:R-:W-:Y:S01]  /*0030*/  ELECT P0, URZ, PT ;  /* 0x00000000003f782f */ /* 0x000fe20003800000 */
[----:B------:R-:W-:Y:S01]  /*0040*/  BSSY B0, `(.L_x_0) ;  /* 0x0000015000007945 */ /* 0x000fe20003800000 */
[--C-:B0-----:R-:W-:Y:S02]  /*0050*/  SHF.R.U32.HI R0, RZ, 0x5, R2.reuse ;  /* 0x00000005ff007819 */ /* 0x101fe40000011602 */
[----:B------:R-:W-:-:S03]  /*0060*/  SHF.R.U32.HI R162, RZ, 0x7, R2 ;  /* 0x00000007ffa27819 */ /* 0x000fc60000011602 */
[----:B------:R-:W0:Y:S04]  /*0070*/  SHFL.IDX PT, R3, R0, RZ, 0x1f ;  /* 0x00001fff00037589 */ /* 0x000e2800000e0000 */
[----:B------:R-:W1:Y:S01]  /*0080*/  SHFL.IDX PT, R2, R162, RZ, 0x1f ;  /* 0x00001fffa2027589 */ /* 0x000e6200000e0000 */
[----:B0-----:R-:W-:Y:S02]  /*0090*/  R2UR UR10, R3 ;  /* 0x00000000030a72ca */ /* 0x001fe400000e0000 */
[----:B-1----:R-:W-:-:S11]  /*00a0*/  R2UR UR5, R2 ;  /* 0x00000000020572ca */ /* 0x002fd600000e0000 */
[----:B------:R-:W-:Y:S02]  /*00b0*/  USHF.R.S32.HI UR4, URZ, 0x1f, UR10 ;  /* 0x0000001f3f047899 */ /* 0x000fe4000801140a */
[----:B------:R-:W-:Y:S02]  /*00c0*/  ISETP.NE.OR P0, PT, RZ, UR10, !P0 ;  /* 0x0000000aff007c0c */ /* 0x000fe4000c705670 */
[----:B------:R-:W-:-:S04]  /*00d0*/  ULEA.HI UR4, UR4, UR10, URZ, 0x2 ;  /* 0x0000000a04047291 */ /* 0x000fc8000f8f103f */
[----:B------:R-:W-:-:S04]  /*00e0*/  ULOP3.LUT UR4, UR4, 0xfffffffc, URZ, 0xc0, !UPT ;  /* 0xfffffffc04047892 */ /* 0x000fc8000f8ec03f */
[----:B------:R-:W-:-:S03]  /*00f0*/  UIADD3 UR10, UR10, -UR4, URZ ;  /* 0x800000040a0a7290 */ /* 0x000fc6000fffe03f */
[----:B------:R-:W-:Y:S09]  /*0100*/  @P0 BRA `(.L_x_1) ;  /* 0x0000000000200947 */ /* 0x000ff20003800000 */
[----:B------:R-:W-:Y:S02]  /*0110*/  ULDC.64 UR6, c[0x0][0x198] ;  /* 0x0000660000067ab9 */ /* 0x000fe40000000a00 */
[----:B------:R-:W-:Y:S02]  /*0120*/  UIADD3 UR8, UP0, UR6, 0xf0, URZ ;  /* 0x000000f006087890 */ /* 0x000fe4000ff1e03f */
[----:B------:R-:W-:Y:S02]  /*0130*/  UIADD3 UR6, UP1, UR6, 0x1f0, URZ ;  /* 0x000001f006067890 */ /* 0x000fe4000ff3e03f */
[----:B------:R-:W-:Y:S02]  /*0140*/  UIADD3.X UR9, URZ, UR7, URZ, UP0, !UPT ;  /* 0x000000073f097290 */ /* 0x000fe400087fe43f */
[----:B------:R-:W-:-:S07]  /*0150*/  UIADD3.X UR7, URZ, UR7, URZ, UP1, !UPT ;  /* 0x000000073f077290 */ /* 0x000fce0008ffe43f */
[----:B------:R0:W-:Y:S02]  /*0160*/  UTMACCTL.PF [UR8] ;  /* 0x00000000080079b9 */ /* 0x0001e40008040000 */
[----:B------:R0:W-:Y:S02]  /*0170*/  UTMACCTL.PF [UR6] ;  /* 0x00000000060079b9 */ /* 0x0001e40008040000 */
[----:B0-----:R-:W-:Y:S01]  /*0180*/  NOP ;  /* 0x0000000000007918 */ /* 0x001fe20000000000 */
.L_x_1:
[----:B------:R-:W-:Y:S05]  /*0190*/  BSYNC B0 ;  /* 0x0000000000007941 */ /* 0x000fea0003800000 */
.L_x_0:
[----:B------:R-:W0:Y:S01]  /*01a0*/  SHFL.IDX PT, R2, R0, RZ, 0x1f ;  /* 0x00001fff00027589 */ /* 0x000e2200000e0000 */
[----:B------:R-:W-:Y:S01]  /*01b0*/  UISETP.NE.AND UP0, UPT, UR10, 0x3, UPT ;  /* 0x000000030a00788c */ /* 0x000fe2000bf05270 */
[----:B------:R-:W-:Y:S01]  /*01c0*/  ISETP.NE.AND P1, PT, RZ, UR5, PT ;  /* 0x00000005ff007c0c */ /* 0x000fe2000bf25270 */
[----:B------:R-:W-:Y:S02]  /*01d0*/  UIADD3 UR18, UR5, -0x1, URZ ;  /* 0xffffffff05127890 */ /* 0x000fe4000fffe03f */
[----:B------:R-:W-:Y:S02]  /*01e0*/  UISETP.EQ.OR UP0, UPT, UR10, URZ, !UP0 ;  /* 0x0000003f0a00728c */ /* 0x000fe4000c702670 */
[----:B------:R-:W-:Y:S02]  /*01f0*/  UISETP.GE.U32.AND UP1, UPT, UR18, 0x2, UPT ;  /* 0x000000021200788c */ /* 0x000fe4000bf26070 */
[----:B------:R-:W-:-:S04]  /*0200*/  UISETP.EQ.AND UP0, UPT, UR5, URZ, UP0 ;  /* 0x0000003f0500728c */ /* 0x000fc80008702270 */
[----:B------:R-:W-:-:S04]  /*0210*/  USEL UR40, URZ, 0x1, !UP0 ;  /* 0x000000013f287887 */ /* 0x000fc8000c000000 */
[----:B------:R-:W-:Y:S01]  /*0220*/  USEL UR40, UR40, 0x2, UP1 ;  /* 0x0000000228287887 */ /* 0x000fe20008800000 */
[----:B0-----:R-:W-:-:S13]  /*0230*/  ISETP.NE.AND P0, PT, R2, RZ, PT ;  /* 0x000000ff0200720c */ /* 0x001fda0003f05270 */
[----:B------:R-:W-:Y:S05]  /*0240*/  @P0 BRA `(.L_x_2) ;  /* 0x0000000000500947 */ /* 0x000fea0003800000 */
[----:B------:R-:W0:Y:S01]  /*0250*/  S2UR UR8, SR_CgaCtaId ;  /* 0x00000000000879c3 */ /* 0x000e220000008800 */
[----:B------:R-:W-:Y:S01]  /*0260*/  UMOV UR4, 0x400 ;  /* 0x0000040000047882 */ /* 0x000fe20000000000 */
[----:B------:R-:W-:Y:S01]  /*0270*/  UMOV UR5, 0x1 ;  /* 0x0000000100057882 */ /* 0x000fe20000000000 */
[----:B------:R-:W-:Y:S01]  /*0280*/  UMOV UR6, 0x100 ;  /* 0x0000010000067882 */ /* 0x000fe20000000000 */
[----:B------:R-:W-:Y:S01]  /*0290*/  ELECT P0, URZ, PT ;  /* 0x00000000003f782f */ /* 0x000fe20003800000 */
[----:B------:R-:W-:-:S04]  /*02a0*/  UIADD3 UR6, -UR6, 0x100000, URZ ;  /* 0x0010000006067890 */ /* 0x000fc8000fffe13f */
[----:B------:R-:W-:Y:S02]  /*02b0*/  USHF.L.U32 UR7, UR6, 0xb, URZ ;  /* 0x0000000b06077899 */ /* 0x000fe4000800063f */
[----:B------:R-:W-:Y:S02]  /*02c0*/  USHF.L.U32 UR6, UR6, 0x1, URZ ;  /* 0x0000000106067899 */ /* 0x000fe4000800063f */
[----:B0-----:R-:W-:Y:S02]  /*02d0*/  ULEA UR8, UR8, UR4, 0x18 ;  /* 0x0000000408087291 */ /* 0x001fe4000f8ec03f */
[----:B------:R-:W-:-:S04]  /*02e0*/  UIADD3 UR4, -UR5, 0x100000, URZ ;  /* 0x0010000005047890 */ /* 0x000fc8000fffe13f */
[----:B------:R-:W-:Y:S02]  /*02f0*/  USHF.L.U32 UR5, UR4, 0xb, URZ ;  /* 0x0000000b04057899 */ /* 0x000fe4000800063f */
[----:B------:R-:W-:Y:S01]  /*0300*/  USHF.L.U32 UR4, UR4, 0x1, URZ ;  /* 0x0000000104047899 */ /* 0x000fe2000800063f */
[----:B------:R-:W0:Y:S11]  /*0310*/  FENCE.VIEW.ASYNC.S ;  /* 0x00000000000073c6 */ /* 0x000e360000000000 */
[----:B0-----:R0:W1:Y:S01]  /*0320*/  SYNCS.EXCH.64 URZ, [UR8], UR4 ;  /* 0x00000004083f75b2 */ /* 0x0010620008000100 */
[----:B------:R0:W2:Y:S01]  /*0330*/  SYNCS.EXCH.64 URZ, [UR8+0x18], UR6 ;  /* 0x00001806083f75b2 */ /* 0x0000a20008000100 */
[----:B------:R0:W3:Y:S01]  /*0340*/  SYNCS.EXCH.64 URZ, [UR8+0x8], UR4 ;  /* 0x00000804083f75b2 */ /* 0x0000e20008000100 */
[----:B------:R0:W4:Y:S01]  /*0350*/  SYNCS.EXCH.64 URZ, [UR8+0x20], UR6 ;  /* 0x00002006083f75b2 */ /* 0x0001220008000100 */
[----:B------:R0:W0:Y:S01]  /*0360*/  SYNCS.EXCH.64 URZ, [UR8+0x10], UR4 ;  /* 0x00001004083f75b2 */ /* 0x0000220008000100 */
[----:B------:R0:W0:Y:S01]  /*0370*/  SYNCS.EXCH.64 URZ, [UR8+0x28], UR6 ;  /* 0x00002806083f75b2 */ /* 0x0000220008000100 */
[----:B------:R-:W-:Y:S01]  /*0380*/  NOP ;  /* 0x0000000000007918 */ /* 0x000fe20000000000 */
.L_x_2:
[----:B------:R-:W5:Y:S01]  /*0390*/  SHFL.IDX PT, R0, R0, RZ, 0x1f ;  /* 0x00001fff00007589 */ /* 0x000f6200000e0000 */
[----:B------:R-:W-:Y:S01]  /*03a0*/  ELECT P0, URZ, PT ;  /* 0x00000000003f782f */ /* 0x000fe20003800000 */
[----:B------:R-:W1:Y:S01]  /*03b0*/  S2UR UR17, SR_CTAID.Y ;  /* 0x00000000001179c3 */ /* 0x000e620000002600 */
[----:B0-----:R-:W-:Y:S01]  /*03c0*/  ULDC UR5, c[0x0][0x65c] ;  /* 0x0001970000057ab9 */ /* 0x001fe20000000800 */
[----:B------:R-:W-:Y:S01]  /*03d0*/  UMOV UR12, 0x20 ;  /* 0x00000020000c7882 */ /* 0x000fe20000000000 */
[----:B------:R-:W-:Y:S01]  /*03e0*/  UISETP.NE.AND UP2, UPT, UR5, 0x1, UPT ;  /* 0x000000010500788c */ /* 0x000fe2000bf45270 */
[----:B------:R-:W-:Y:S01]  /*03f0*/  NOP ;  /* 0x0000000000007918 */ /* 0x000fe20000000000 */
[----:B------:R-:W-:Y:S02]  /*0400*/  NOP ;  /* 0x0000000000007918 */ /* 0x000fe40000000000 */
[----:B------:R-:W-:Y:S01]  /*0410*/  UP2UR UR45, UPR, URZ, 0x4 ;  /* 0x000000043f2d7883 */ /* 0x000fe20008000000 */
[----:B------:R-:W0:Y:S01]  /*0420*/  S2UR UR4, SR_CTAID.X ;  /* 0x00000000000479c3 */ /* 0x000e220000002500 */
[----:B------:R-:W-:-:S02]  /*0430*/  PLOP3.LUT P3, PT, PT, PT, UP2, 0x80, 0x0 ;  /* 0x000000000000781c */ /* 0x000fc40003f6f028 */
[----:B------:R-:W-:Y:S02]  /*0440*/  PLOP3.LUT P2, PT, PT, PT, UP2, 0x80, 0x0 ;  /* 0x000000000000781c */ /* 0x000fe40003f4f028 */
[----:B------:R-:W-:Y:S01]  /*0450*/  PLOP3.LUT P4, PT, PT, PT, UP2, 0x80, 0x0 ;  /* 0x000000000000781c */ /* 0x000fe20003f8f028 */
[----:B------:R-:W-:Y:S01]  /*0460*/  @UP2 ULDC UR14, c[0x0][0x10] ;  /* 0x00000400000e2ab9 */ /* 0x000fe20000000800 */
[----:B------:R-:W-:Y:S01]  /*0470*/  @UP2 UMOV UR9, URZ ;  /* 0x0000003f00092c82 */ /* 0x000fe20008000000 */
[----:B------:R-:W-:Y:S01]  /*0480*/  @!UP2 ULDC UR11, c[0x0][0xc] ;  /* 0x00000300000baab9 */ /* 0x000fe20000000800 */
[----:B-----5:R-:W-:Y:S01]  /*0490*/  ISETP.NE.OR P0, PT, R0, RZ, !P0 ;  /* 0x000000ff0000720c */ /* 0x020fe20004705670 */
[----:B-1----:R-:W-:Y:S02]  /*04a0*/  @UP2 UMOV UR7, UR17 ;  /* 0x0000001100072c82 */ /* 0x002fe40008000000 */
[----:B------:R-:W-:Y:S01]  /*04b0*/  @UP2 UMOV UR8, UR7 ;  /* 0x0000000700082c82 */ /* 0x000fe20008000000 */
[----:B------:R-:W-:Y:S01]  /*04c0*/  @!UP2 UMOV UR7, UR17 ;  /* 0x000000110007ac82 */ /* 0x000fe20008000000 */
[----:B0-----:R-:W-:-:S08]  /*04d0*/  @UP2 UIMAD.WIDE.U32 UR14, UR4, UR14, UR8 ;  /* 0x0000000e040e22a5 */ /* 0x001fd0000f8e0008 */
[----:B------:R-:W-:Y:S01]  /*04e0*/  VOTEU.ALL UP0, P0 ;  /* 0x00000000003f7886 */ /* 0x000fe20000000000 */
[----:B------:R-:W-:Y:S01]  /*04f0*/  VOTEU.ALL UP1, P0 ;  /* 0x00000000003f7886 */ /* 0x000fe20000020000 */
[----:B------:R-:W-:-:S03]  /*0500*/  IMAD.U32 R2, RZ, RZ, UR14 ;  /* 0x0000000eff027e24 */ /* 0x000fc6000f8e00ff */
[----:B------:R-:W0:Y:S01]  /*0510*/  @!UP0 S2UR UR6, SR_CgaCtaId ;  /* 0x00000000000689c3 */ /* 0x000e220000008800 */
[----:B------:R-:W-:Y:S01]  /*0520*/  @!UP0 UMOV UR5, 0x400 ;  /* 0x0000040000058882 */ /* 0x000fe20000000000 */
[----:B------:R-:W-:-:S04]  /*0530*/  @!UP0 UIADD3 UR12, -UR12, 0x100000, URZ ;  /* 0x001000000c0c8890 */ /* 0x000fc8000fffe13f */
[----:B------:R-:W-:Y:S02]  /*0540*/  @!UP0 USHF.L.U32 UR13, UR12, 0xb, URZ ;  /* 0x0000000b0c0d8899 */ /* 0x000fe4000800063f */
[----:B------:R-:W-:Y:S01]  /*0550*/  @!UP0 USHF.L.U32 UR12, UR12, 0x1, URZ ;  /* 0x000000010c0c8899 */ /* 0x000fe2000800063f */
[----:B------:R-:W-:Y:S01]  /*0560*/  IMAD.U32 R3, RZ, RZ, UR15 ;  /* 0x0000000fff037e24 */ /* 0x000fe2000f8e00ff */
[----:B0-----:R-:W-:Y:S01]  /*0570*/  @!UP0 ULEA UR16, UR6, UR5, 0x18 ;  /* 0x0000000506108291 */ /* 0x001fe2000f8ec03f */
[----:B------:R-:W-:Y:S01]  /*0580*/  VOTEU.ALL UP0, P0 ;  /* 0x00000000003f7886 */ /* 0x000fe20000000000 */
[----:B------:R-:W-:Y:S01]  /*0590*/  PLOP3.LUT P0, PT, PT, PT, UP2, 0x80, 0x0 ;  /* 0x000000000000781c */ /* 0x000fe20003f0f028 */
[----:B------:R-:W-:Y:S01]  /*05a0*/  UMOV UR5, URZ ;  /* 0x0000003f00057c82 */ /* 0x000fe20008000000 */
[----:B------:R-:W-:Y:S01]  /*05b0*/  @UP2 UMOV UR6, URZ ;  /* 0x0000003f00062c82 */ /* 0x000fe20008000000 */
[----:B------:R-:W-:Y:S02]  /*05c0*/  @!UP2 UIMAD.WIDE.U32 UR8, UR11, UR7, UR4 ;  /* 0x000000070b08a2a5 */ /* 0x000fe4000f8e0004 */
[----:B------:R-:W-:Y:S01]  /*05d0*/  @UP2 UIADD3 UR6, UR15, UR6, URZ ;  /* 0x000000060f062290 */ /* 0x000fe2000fffe03f */
[----:B------:R-:W0:Y:S04]  /*05e0*/  FENCE.VIEW.ASYNC.S ;  /* 0x00000000000073c6 */ /* 0x000e280000000000 */
[----:B0-----:R0:W2:Y:S01]  /*05f0*/  @!UP0 SYNCS.EXCH.64 URZ, [UR16+0x40], UR12 ;  /* 0x0000400c103f85b2 */ /* 0x0010a20008000100 */
[----:B------:R-:W-:-:S02]  /*0600*/  IMAD.U32 R5, RZ, RZ, UR9 ;  /* 0x00000009ff057e24 */ /* 0x000fc4000f8e00ff */
[----:B------:R-:W-:Y:S02]  /*0610*/  @P2 IMAD.U32 R17, RZ, RZ, UR6 ;  /* 0x00000006ff112e24 */ /* 0x000fe4000f8e00ff */
[----:B------:R-:W-:Y:S02]  /*0620*/  @P0 IMAD.MOV.U32 R6, RZ, RZ, R2 ;  /* 0x000000ffff060224 */ /* 0x000fe400078e0002 */
[----:B------:R-:W-:Y:S02]  /*0630*/  IMAD.U32 R2, RZ, RZ, UR8 ;  /* 0x00000008ff027e24 */ /* 0x000fe4000f8e00ff */
[----:B------:R-:W-:Y:S02]  /*0640*/  IMAD.U32 R3, RZ, RZ, UR9 ;  /* 0x00000009ff037e24 */ /* 0x000fe4000f8e00ff */
[----:B------:R-:W-:Y:S02]  /*0650*/  @!P3 IMAD.MOV.U32 R6, RZ, RZ, R2 ;  /* 0x000000ffff06b224 */ /* 0x000fe400078e0002 */
[----:B------:R-:W-:-:S02]  /*0660*/  IMAD.U32 R4, RZ, RZ, UR8 ;  /* 0x00000008ff047e24 */ /* 0x000fc4000f8e00ff */
[----:B------:R-:W-:Y:S01]  /*0670*/  @!P4 IMAD.MOV.U32 R17, RZ, RZ, R5 ;  /* 0x000000ffff11c224 */ /* 0x000fe200078e0005 */
[----:B------:R0:W-:Y:S01]  /*0680*/  STL [R1+0x200], R6 ;  /* 0x0002000601007387 */ /* 0x0001e20000100800 */
[----:B------:R0:W2:Y:S01]  /*0690*/  @!UP1 SYNCS.EXCH.64 URZ, [UR16+0x48], UR12 ;  /* 0x0000480c103f95b2 */ /* 0x0000a20008000100 */
[----:B------:R-:W-:Y:S01]  /*06a0*/  NOP ;  /* 0x0000000000007918 */ /* 0x000fe20000000000 */
[----:B--234-:R-:W-:Y:S06]  /*06b0*/  BAR.SYNC.DEFER_BLOCKING 0x0 ;  /* 0x0000000000007b1d */ /* 0x01cfec0000010000 */
[----:B------:R-:W-:Y:S05]  /*06c0*/  @!P1 BRA `(.L_x_3) ;  /* 0x0000018c00e49947 */ /* 0x000fea0003800000 */
[----:B------:R-:W-:-:S06]  /*06d0*/  UISETP.GT.U32.AND UP0, UPT, UR18, 0x1, UPT ;  /* 0x000000011200788c */ /* 0x000fcc000bf04070 */
[----:B------:R-:W-:-:S13]  /*06e0*/  PLOP3.LUT P0, PT, PT, PT, UP0, 0x80, 0x0 ;  /* 0x000000000000781c */ /* 0x000fda0003f0f008 */
[----:B0-----:R-:W-:Y:S05]  /*06f0*/  @P0 EXIT ;  /* 0x000000000000094d */ /* 0x001fea0003800000 */
[----:B------:R-:W-:Y:S01]  /*0700*/  ULDC.64 UR8, c[0x0][0x650] ;  /* 0x0001940000087ab9 */ /* 0x000fe20000000a00 */
[----:B------:R-:W-:Y:S01]  /*0710*/  UMOV UR41, 0xffffffff ;  /* 0xffffffff00297882 */ /* 0x000fe20000000000 */
[----:B------:R-:W-:Y:S01]  /*0720*/  ISETP.GE.U32.AND P0, PT, R6, UR8, PT ;  /* 0x0000000806007c0c */ /* 0x000fe2000bf06070 */
[----:B------:R-:W-:Y:S01]  /*0730*/  UMOV UR42, 0xffffffff ;  /* 0xffffffff002a7882 */ /* 0x000fe20000000000 */
[----:B------:R-:W-:Y:S01]  /*0740*/  UMOV UR43, 0xffffffff ;  /* 0xffffffff002b7882 */ /* 0x000fe20000000000 */
[----:B------:R-:W-:Y:S02]  /*0750*/  PRMT R0, RZ, 0x7610, R0 ;  /* 0x00007610ff007816 */ /* 0x000fe40000000000 */
[----:B------:R-:W-:-:S13]  /*0760*/  ISETP.GE.U32.AND.EX P0, PT, R17, UR9, PT, P0 ;  /* 0x0000000911007c0c */ /* 0x000fda000bf06100 */
[----:B------:R-:W-:Y:S05]  /*0770*/  @P0 BRA `(.L_x_4) ;  /* 0x0000000400800947 */ /* 0x000fea0003800000 */
[----:B------:R-:W-:Y:S01]  /*0780*/  I2FP.F32.U32 R0, UR4 ;  /* 0x0000000400007c45 */ /* 0x000fe20008201000 */
[----:B------:R-:W-:Y:S01]  /*0790*/  ULDC.64 UR16, c[0x0][0x628] ;  /* 0x00018a0000107ab9 */ /* 0x000fe20000000a00 */
[----:B------:R-:W-:Y:S01]  /*07a0*/  ULDC UR6, c[0x0][0x150] ;  /* 0x0000540000067ab9 */ /* 0x000fe20000000800 */
[----:B------:R-:W-:Y:S01]  /*07b0*/  ISETP.NE.U32.AND P0, PT, RZ, UR16, PT ;  /* 0x00000010ff007c0c */ /* 0x000fe2000bf05070 */
[----:B------:R-:W-:Y:S01]  /*07c0*/  ULDC UR15, c[0x0][0x630] ;  /* 0x00018c00000f7ab9 */ /* 0x000fe20000000800 */
[----:B------:R-:W-:Y:S01]  /*07d0*/  FMUL R0, R0, UR6 ;  /* 0x0000000600007c20 */ /* 0x000fe20008400000 */
[----:B------:R-:W-:Y:S01]  /*07e0*/  R2UR UR18, R6 ;  /* 0x00000000061272ca */ /* 0x000fe200000e0000 */
[----:B------:R-:W-:Y:S01]  /*07f0*/  ULDC UR20, c[0x0][0x154] ;  /* 0x0000550000147ab9 */ /* 0x000fe20000000800 */
[----:B------:R-:W-:Y:S01]  /*0800*/  ISETP.NE.AND.EX P0, PT, RZ, UR17, PT, P0 ;  /* 0x00000011ff007c0c */ /* 0x000fe2000bf05300 */
[----:B------:R0:W1:Y:S01]  /*0810*/  F2I.U32.TRUNC.NTZ R2, R0 ;  /* 0x0000000000027305 */ /* 0x000062000020f000 */
[----:B------:R-:W-:-:S02]  /*0820*/  R2UR UR19, R17 ;  /* 0x00000000111372ca */ /* 0x000fc400000e0000 */
[----:B------:R-:W-:Y:S02]  /*0830*/  R2UR UR8, R6 ;  /* 0x00000000060872ca */ /* 0x000fe400000e0000 */
[----:B------:R-:W-:-:S07]  /*0840*/  R2UR UR9, R17 ;  /* 0x00000000110972ca */ /* 0x000fce00000e0000 */
[----:B0-----:R-:W-:Y:S08]  /*0850*/  @!P0 BRA `(.L_x_5) ;  /* 0x0000000000308947 */ /* 0x001ff00003800000 */
[----:B------:R-:W-:Y:S01]  /*0860*/  R2UR UR8, R6 ;  /* 0x00000000060872ca */ /* 0x000fe200000e0000 */
[----:B------:R-:W-:Y:S01]  /*0870*/  ULDC UR6, c[0x0][0x634] ;  /* 0x00018d0000067ab9 */ /* 0x000fe20000000800 */
[----:B------:R-:W-:-:S11]  /*0880*/  R2UR UR14, R17 ;  /* 0x00000000110e72ca */ /* 0x000fd600000e0000 */
[----:B------:R-:W-:-:S04]  /*0890*/  UIADD3 UR6, UP0, UR8, UR6, URZ ;  /* 0x0000000608067290 */ /* 0x000fc8000ff1e03f */
[----:B------:R-:W-:-:S04]  /*08a0*/  UIADD3.X UR14, URZ, UR14, URZ, UP0, !UPT ;  /* 0x0000000e3f0e7290 */ /* 0x000fc800087fe43f */
[----:B------:R-:W-:-:S04]  /*08b0*/  UIMAD.WIDE.U32 UR8, UR14, UR16, URZ ;  /* 0x000000100e0872a5 */ /* 0x000fc8000f8e003f */
[----:B------:R-:W-:Y:S02]  /*08c0*/  UIMAD.WIDE.U32 UR10, UP0, UR6, UR17, UR8 ;  /* 0x00000011060a72a5 */ /* 0x000fe4000f800008 */
[----:B------:R-:W-:Y:S02]  /*08d0*/  UIMAD.WIDE.U32 UR8, UR6, UR16, URZ ;  /* 0x00000010060872a5 */ /* 0x000fe4000f8e003f */
[----:B------:R-:W-:Y:S02]  /*08e0*/  UIADD3.X UR13, URZ, URZ, URZ, UP0, !UPT ;  /* 0x0000003f3f0d7290 */ /* 0x000fe400087fe43f */
[----:B------:R-:W-:Y:S01]  /*08f0*/  UIADD3 URZ, UP0, UR9, UR10, URZ ;  /* 0x0000000a093f7290 */ /* 0x000fe2000ff1e03f */
[----:B------:R-:W-:-:S03]  /*0900*/  UMOV UR12, UR11 ;  /* 0x0000000b000c7c82 */ /* 0x000fc60008000000 */
[----:B------:R-:W-:-:S12]  /*0910*/  UIMAD.WIDE.U32.X UR8, UR14, UR17, UR12, UP0 ;  /* 0x000000110e0872a5 */ /* 0x000fd800080e040c */
.L_x_5:
[----:B------:R-:W-:Y:S01]  /*0920*/  USHF.R.U64 UR43, UR8, UR15, UR9 ;  /* 0x0000000f082b7299 */ /* 0x000fe20008001209 */
[----:B------:R-:W-:Y:S01]  /*0930*/  I2FP.F32.U32 R0, UR7 ;  /* 0x0000000700007c45 */ /* 0x000fe20008201000 */
[----:B------:R-:W-:Y:S01]  /*0940*/  USHF.R.U32.HI UR5, URZ, UR15, UR9 ;  /* 0x0000000f3f057299 */ /* 0x000fe20008011609 */
[----:B-1----:R-:W-:Y:S01]  /*0950*/  R2UR UR12, R2 ;  /* 0x00000000020c72ca */ /* 0x002fe200000e0000 */
[----:B------:R-:W-:Y:S02]  /*0960*/  UIADD3 UR6, UP0, URZ, -UR43, URZ ;  /* 0x8000002b3f067290 */ /* 0x000fe4000ff1e03f */
[----:B------:R-:W-:Y:S01]  /*0970*/  FMUL R0, R0, UR20 ;  /* 0x0000001400007c20 */ /* 0x000fe20008400000 */
[----:B------:R-:W-:Y:S01]  /*0980*/  ULDC.64 UR8, c[0x0][0x620] ;  /* 0x0001880000087ab9 */ /* 0x000fe20000000a00 */
[----:B------:R-:W-:Y:S01]  /*0990*/  UIADD3.X UR5, URZ, ~UR5, URZ, UP0, !UPT ;  /* 0x800000053f057290 */ /* 0x000fe200087fe43f */
[----:B------:R-:W-:Y:S01]  /*09a0*/  UMOV UR10, UR18 ;  /* 0x00000012000a7c82 */ /* 0x000fe20008000000 */
[----:B------:R-:W-:-:S02]  /*09b0*/  UMOV UR11, UR19 ;  /* 0x00000013000b7c82 */ /* 0x000fc40008000000 */
[----:B------:R-:W-:Y:S01]  /*09c0*/  UIMAD UR5, UR5, UR8, URZ ;  /* 0x00000008050572a4 */ /* 0x000fe2000f8e023f */
[----:B------:R-:W0:Y:S01]  /*09d0*/  F2I.U32.TRUNC.NTZ R0, R0 ;  /* 0x0000000000007305 */ /* 0x000e22000020f000 */
[----:B------:R-:W-:Y:S02]  /*09e0*/  UIMAD.WIDE.U32 UR10, UR6, UR8, UR10 ;  /* 0x00000008060a72a5 */ /* 0x000fe4000f8e000a */
[----:B------:R-:W-:Y:S01]  /*09f0*/  UIMAD UR6, UR6, UR9, UR5 ;  /* 0x00000009060672a4 */ /* 0x000fe2000f8e0205 */
[----:B------:R-:W-:Y:S01]  /*0a00*/  ULDC UR21, c[0x0][0x658] ;  /* 0x0001960000157ab9 */ /* 0x000fe20000000800 */
[----:B------:R-:W-:Y:S02]  /*0a10*/  UMOV UR19, 0xffffffff ;  /* 0xffffffff00137882 */ /* 0x000fe40000000000 */
[----:B------:R-:W-:Y:S01]  /*0a20*/  UIADD3 UR6, UR11, UR6, URZ ;  /* 0x000000060b067290 */ /* 0x000fe2000fffe03f */
[----:B------:R-:W-:Y:S01]  /*0a30*/  ULDC UR15, c[0x0][0x618] ;  /* 0x00018600000f7ab9 */ /* 0x000fe20000000800 */
[----:B------:R-:W-:Y:S01]  /*0a40*/  ULDC.64 UR8, c[0x0][0x640] ;  /* 0x0001900000087ab9 */ /* 0x000fe20000000a00 */
[----:B------:R-:W-:Y:S01]  /*0a50*/  USHF.L.U32 UR11, UR19, UR21, URZ ;  /* 0x00000015130b7299 */ /* 0x000fe2000800063f */
[----:B------:R-:W-:Y:S01]  /*0a60*/  ISETP.NE.U32.AND P0, PT, RZ, UR8, PT ;  /* 0x00000008ff007c0c */ /* 0x000fe2000bf05070 */
[----:B------:R-:W-:-:S02]  /*0a70*/  USHF.R.U64 UR19, UR10, UR15, UR6 ;  /* 0x0000000f0a137299 */ /* 0x000fc40008001206 */
[----:B------:R-:W-:Y:S01]  /*0a80*/  USHF.R.U32.HI UR10, URZ, UR15, UR6 ;  /* 0x0000000f3f0a7299 */ /* 0x000fe20008011606 */
[----:B0-----:R-:W-:Y:S01]  /*0a90*/  R2UR UR14, R0 ;  /* 0x00000000000e72ca */ /* 0x001fe200000e0000 */
[----:B------:R-:W-:Y:S01]  /*0aa0*/  ULDC UR17, c[0x0][0x608] ;  /* 0x0001820000117ab9 */ /* 0x000fe20000000800 */
[----:B------:R-:W-:Y:S01]  /*0ab0*/  ISETP.NE.AND.EX P0, PT, RZ, UR9, PT, P0 ;  /* 0x00000009ff007c0c */ /* 0x000fe2000bf05300 */
[----:B------:R-:W-:Y:S02]  /*0ac0*/  USHF.R.U64 UR23, UR19, UR17, UR10 ;  /* 0x0000001113177299 */ /* 0x000fe4000800120a */
[----:B------:R-:W-:Y:S01]  /*0ad0*/  USHF.R.U32.HI UR10, URZ, UR17, UR10 ;  /* 0x000000113f0a7299 */ /* 0x000fe2000801160a */
[----:B------:R-:W-:Y:S01]  /*0ae0*/  UMOV UR16, 0x1 ;  /* 0x0000000100107882 */ /* 0x000fe20000000000 */
[----:B------:R-:W-:Y:S02]  /*0af0*/  UIADD3 UR12, -UR12, URZ, URZ ;  /* 0x0000003f0c0c7290 */ /* 0x000fe4000fffe13f */
[----:B------:R-:W-:-:S02]  /*0b00*/  USHF.R.U64 UR24, UR23, UR21, UR10 ;  /* 0x0000001517187299 */ /* 0x000fc4000800120a */
[----:B------:R-:W-:Y:S01]  /*0b10*/  USHF.L.U32 UR6, UR16, UR21, URZ ;  /* 0x0000001510067299 */ /* 0x000fe2000800063f */
[----:B------:R-:W-:Y:S01]  /*0b20*/  ULDC UR13, c[0x0][0x144] ;  /* 0x00005100000d7ab9 */ /* 0x000fe20000000800 */
[----:B------:R-:W-:Y:S01]  /*0b30*/  ULDC UR5, c[0x0][0x600] ;  /* 0x0001800000057ab9 */ /* 0x000fe20000000800 */
[----:B------:R-:W-:Y:S02]  /*0b40*/  ULOP3.LUT UR16, URZ, UR11, URZ, 0x33, !UPT ;  /* 0x0000000b3f107292 */ /* 0x000fe4000f8e333f */
[----:B------:R-:W-:Y:S02]  /*0b50*/  USHF.R.U32.HI UR11, URZ, UR21, UR10 ;  /* 0x000000153f0b7299 */ /* 0x000fe4000801160a */
[----:B------:R-:W-:Y:S02]  /*0b60*/  UIADD3 UR18, UR5, -0x1, URZ ;  /* 0xffffffff05127890 */ /* 0x000fe4000fffe03f */
[----:B------:R-:W-:Y:S02]  /*0b70*/  UIADD3 UR20, -UR14, URZ, URZ ;  /* 0x0000003f0e147290 */ /* 0x000fe4000fffe13f */
[----:B------:R-:W-:Y:S01]  /*0b80*/  UIMAD UR4, UR13, UR12, UR4 ;  /* 0x0000000c0d0472a4 */ /* 0x000fe2000f8e0204 */
[----:B------:R-:W-:Y:S01]  /*0b90*/  ULDC UR25, c[0x0][0x148] ;  /* 0x0000520000197ab9 */ /* 0x000fe20000000800 */
[----:B------:R-:W-:Y:S01]  /*0ba0*/  ULDC UR21, c[0x0][0x648] ;  /* 0x0001920000157ab9 */ /* 0x000fe20000000800 */
[----:B------:R-:W-:Y:S01]  /*0bb0*/  ULDC UR22, c[0x0][0x638] ;  /* 0x00018e0000167ab9 */ /* 0x000fe20000000800 */
[----:B------:R-:W-:Y:S01]  /*0bc0*/  UMOV UR10, UR24 ;  /* 0x00000018000a7c82 */ /* 0x000fe20008000000 */
[----:B------:R-:W-:Y:S07]  /*0bd0*/  @!P0 BRA `(.L_x_6) ;  /* 0x0000000000308947 */ /* 0x000fee0003800000 */
[----:B------:R-:W-:Y:S02]  /*0be0*/  ULDC UR14, c[0x0][0x64c] ;  /* 0x00019300000e7ab9 */ /* 0x000fe40000000800 */
        /* <DEDUP_REMOVED lines=8> */
[----:B------:R-:W-:-:S07]  /*0c70*/  UIMAD.WIDE.U32.X UR8, UR17, UR9, UR14, UP0 ;  /* 0x00000009110872a5 */ /* 0x000fce00080e040e */
[----:B------:R-:W-:Y:S01]  /*0c80*/  UMOV UR10, UR8 ;  /* 0x00000008000a7c82 */ /* 0x000fe20008000000 */
[----:B------:R-:W-:-:S05]  /*0c90*/  UMOV UR11, UR9 ;  /* 0x00000009000b7c82 */ /* 0x000fca0008000000 */
.L_x_6:
[----:B------:R-:W-:Y:S01]  /*0ca0*/  UISETP.NE.AND UP0, UPT, UR45, URZ, UPT ;  /* 0x0000003f2d00728c */ /* 0x000fe2000bf05270 */
[----:B------:R-:W-:Y:S01]  /*0cb0*/  MOV R0, 0x1 ;  /* 0x0000000100007802 */ /* 0x000fe20000000f00 */
[----:B------:R-:W-:Y:S02]  /*0cc0*/  USHF.R.U64 UR8, UR10, UR21, UR11 ;  /* 0x000000150a087299 */ /* 0x000fe4000800120b */
[----:B------:R-:W-:Y:S02]  /*0cd0*/  ULOP3.LUT UR16, UR23, UR16, URZ, 0xc0, !UPT ;  /* 0x0000001017107292 */ /* 0x000fe4000f8ec03f */
[----:B------:R-:W-:Y:S02]  /*0ce0*/  ULOP3.LUT UR18, UR19, UR18, URZ, 0xc0, !UPT ;  /* 0x0000001213127292 */ /* 0x000fe4000f8ec03f */
[----:B------:R-:W-:-:S03]  /*0cf0*/  UIMAD UR16, UR6, UR8, UR16 ;  /* 0x00000008061072a4 */ /* 0x000fc6000f8e0210 */
[----:B------:R-:W-:Y:S02]  /*0d00*/  @UP0 UIMAD UR4, UR25, UR20, UR7 ;  /* 0x00000014190402a4 */ /* 0x000fe4000f8e0207 */
[----:B------:R-:W-:-:S04]  /*0d10*/  UIADD3 UR7, -UR8, URZ, URZ ;  /* 0x0000003f08077290 */ /* 0x000fc8000fffe13f */
[----:B------:R-:W-:-:S03]  /*0d20*/  UIMAD UR6, UR7, UR22, UR24 ;  /* 0x00000016070672a4 */ /* 0x000fc6000f8e0218 */
[----:B------:R-:W-:Y:S01]  /*0d30*/  ULDC UR7, c[0x0][0x610] ;  /* 0x0001840000077ab9 */ /* 0x000fe20000000800 */
[----:B------:R-:W-:Y:S02]  /*0d40*/  UIMAD UR6, UR6, UR5, UR18 ;  /* 0x00000005060672a4 */ /* 0x000fe4000f8e0212 */
[----:B------:R-:W-:-:S04]  /*0d50*/  UIMAD UR4, UR16, UR7, UR4 ;  /* 0x00000007100472a4 */ /* 0x000fc8000f8e0204 */
[----:B------:R-:W-:Y:S02]  /*0d60*/  USEL UR42, UR6, UR4, !UP0 ;  /* 0x00000004062a7287 */ /* 0x000fe4000c000000 */
[----:B------:R-:W-:-:S12]  /*0d70*/  USEL UR41, UR4, UR6, !UP0 ;  /* 0x0000000604297287 */ /* 0x000fd8000c000000 */
.L_x_4:
[----:B------:R-:W-:-:S08]  /*0d80*/  NOP ;  /* 0x0000000000007918 */ /* 0x000fd00000000000 */
[----:B------:R-:W0:Y:S02]  /*0d90*/  USETMAXREG.TRY_ALLOC.CTAPOOL UP0, 0xf0 ;  /* 0x000000f0000079c8 */ /* 0x000e240008000600 */
[----:B0-----:R-:W-:-:S13]  /*0da0*/  PLOP3.LUT P0, PT, PT, PT, UP0, 0x80, 0x0 ;  /* 0x000000000000781c */ /* 0x001fda0003f0f008 */
[----:B------:R-:W-:Y:S05]  /*0db0*/  @!P0 BRA `(.L_x_4) ;  /* 0xfffffffc00f08947 */ /* 0x000fea000383ffff */
[----:B------:R-:W-:Y:S01]  /*0dc0*/  ULDC.64 UR4, c[0x0][0x598] ;  /* 0x0001660000047ab9 */ /* 0x000fe20000000a00 */
[----:B------:R-:W-:Y:S01]  /*0dd0*/  ULDC.64 UR36, c[0x0][0x208] ;  /* 0x0000820000247ab9 */ /* 0x000fe20000000a00 */
[----:B------:R-:W-:-:S04]  /*0de0*/  ISETP.NE.U32.AND P0, PT, RZ, UR4, PT ;  /* 0x00000004ff007c0c */ /* 0x000fc8000bf05070 */
[----:B------:R-:W-:-:S13]  /*0df0*/  ISETP.NE.AND.EX P0, PT, RZ, UR5, PT, P0 ;  /* 0x00000005ff007c0c */ /* 0x000fda000bf05300 */
[----:B------:R-:W-:Y:S05]  /*0e00*/  @!P0 BRA `(.L_x_7) ;  /* 0x00000000001c8947 */ /* 0x000fea0003800000 */
[----:B------:R-:W0:Y:S02]  /*0e10*/  LDC.64 R2, c[0x0][0x598] ;  /* 0x00016600ff027b82 */ /* 0x000e240000000a00 */
[----:B0-----:R-:W2:Y:S02]  /*0e20*/  LDG.E.64 R2, desc[UR36][R2.64] ;  /* 0x0000002402027981 */ /* 0x001ea4000c1e1b00 */
[----:B--2---:R-:W-:-:S04]  /*0e30*/  ISETP.NE.U32.AND P0, PT, R2, RZ, PT ;  /* 0x000000ff0200720c */ /* 0x004fc80003f05070 */
[----:B------:R-:W-:-:S13]  /*0e40*/  ISETP.NE.AND.EX P0, PT, R3, RZ, PT, P0 ;  /* 0x000000ff0300720c */ /* 0x000fda0003f05300 */
[----:B------:R-:W-:Y:S05]  /*0e50*/  @!P0 BRA `(.L_x_7) ;  /* 0x0000000000088947 */ /* 0x000fea0003800000 */
[----:B------:R0:W5:Y:S01]  /*0e60*/  LD.E R2, desc[UR36][R2.64] ;  /* 0x0000002402027980 */ /* 0x000162000c101900 */
[----:B------:R-:W-:Y:S05]  /*0e70*/  BRA `(.L_x_8) ;  /* 0x0000000000247947 */ /* 0x000fea0003800000 */
.L_x_7:
[----:B------:R-:W-:Y:S02]  /*0e80*/  ULDC.64 UR4, c[0x0][0x588] ;  /* 0x0001620000047ab9 */ /* 0x000fe40000000a00 */
[----:B------:R-:W-:-:S04]  /*0e90*/  ISETP.NE.U32.AND P0, PT, RZ, UR4, PT ;  /* 0x00000004ff007c0c */ /* 0x000fc8000bf05070 */
[----:B------:R-:W-:-:S13]  /*0ea0*/  ISETP.NE.AND.EX P0, PT, RZ, UR5, PT, P0 ;  /* 0x00000005ff007c0c */ /* 0x000fda000bf05300 */
[----:B------:R-:W-:Y:S05]  /*0eb0*/  @!P0 BRA `(.L_x_9) ;  /* 0x00000000000c8947 */ /* 0x000fea0003800000 */
[----:B------:R-:W0:Y:S02]  /*0ec0*/  LDC.64 R2, c[0x0][0x588] ;  /* 0x00016200ff027b82 */ /* 0x000e240000000a00 */
[----:B0-----:R1:W5:Y:S01]  /*0ed0*/  LDG.E R2, desc[UR36][R2.64] ;  /* 0x0000002402027981 */ /* 0x001362000c1e1900 */
[----:B------:R-:W-:Y:S05]  /*0ee0*/  BRA `(.L_x_8) ;  /* 0x0000000000087947 */ /* 0x000fea0003800000 */
.L_x_9:
[----:B------:R-:W-:Y:S02]  /*0ef0*/  ULDC UR4, c[0x0][0x580] ;  /* 0x0001600000047ab9 */ /* 0x000fe40000000800 */
[----:B------:R-:W-:-:S07]  /*0f00*/  IMAD.U32 R2, RZ, RZ, UR4 ;  /* 0x00000004ff027e24 */ /* 0x000fce000f8e00ff */
.L_x_8:
[----:B------:R-:W-:Y:S02]  /*0f10*/  ULDC.64 UR4, c[0x0][0x5a0] ;  /* 0x0001680000047ab9 */ /* 0x000fe40000000a00 */
[----:B------:R-:W-:-:S04]  /*0f20*/  ISETP.NE.U32.AND P0, PT, RZ, UR4, PT ;  /* 0x00000004ff007c0c */ /* 0x000fc8000bf05070 */
[----:B------:R-:W-:-:S13]  /*0f30*/  ISETP.NE.AND.EX P0, PT, RZ, UR5, PT, P0 ;  /* 0x00000005ff007c0c */ /* 0x000fda000bf05300 */
[----:B------:R-:W-:Y:S05]  /*0f40*/  @!P0 BRA `(.L_x_10) ;  /* 0x00000000001c8947 */ /* 0x000fea0003800000 */
[----:B------:R-:W2:Y:S02]  /*0f50*/  LDC.64 R4, c[0x0][0x5a0] ;  /* 0x00016800ff047b82 */ /* 0x000ea40000000a00 */
[----:B--2---:R-:W2:Y:S02]  /*0f60*/  LDG.E.64 R4, desc[UR36][R4.64] ;  /* 0x0000002404047981 */ /* 0x004ea4000c1e1b00 */
[----:B--2---:R-:W-:-:S04]  /*0f70*/  ISETP.NE.U32.AND P0, PT, R4, RZ, PT ;  /* 0x000000ff0400720c */ /* 0x004fc80003f05070 */
[----:B------:R-:W-:-:S13]  /*0f80*/  ISETP.NE.AND.EX P0, PT, R5, RZ, PT, P0 ;  /* 0x000000ff0500720c */ /* 0x000fda0003f05300 */
[----:B------:R-:W-:Y:S05]  /*0f90*/  @!P0 BRA `(.L_x_10) ;  /* 0x0000000000088947 */ /* 0x000fea0003800000 */
[----:B------:R2:W5:Y:S01]  /*0fa0*/  LD.E R16, desc[UR36][R4.64] ;  /* 0x0000002404107980 */ /* 0x000562000c101900 */
[----:B------:R-:W-:Y:S05]  /*0fb0*/  BRA `(.L_x_11) ;  /* 0x0000000000247947 */ /* 0x000fea0003800000 */
.L_x_10:
[----:B------:R-:W-:Y:S02]  /*0fc0*/  ULDC.64 UR4, c[0x0][0x590] ;  /* 0x0001640000047ab9 */ /* 0x000fe40000000a00 */
[----:B------:R-:W-:-:S04]  /*0fd0*/  ISETP.NE.U32.AND P0, PT, RZ, UR4, PT ;  /* 0x00000004ff007c0c */ /* 0x000fc8000bf05070 */
[----:B------:R-:W-:-:S13]  /*0fe0*/  ISETP.NE.AND.EX P0, PT, RZ, UR5, PT, P0 ;  /* 0x00000005ff007c0c */ /* 0x000fda000bf05300 */
[----:B------:R-:W-:Y:S05]  /*0ff0*/  @!P0 BRA `(.L_x_12) ;  /* 0x00000000000c8947 */ /* 0x000fea0003800000 */
[----:B------:R-:W2:Y:S02]  /*1000*/  LDC.64 R4, c[0x0][0x590] ;  /* 0x00016400ff047b82 */ /* 0x000ea40000000a00 */
[----:B--2---:R3:W5:Y:S01]  /*1010*/  LDG.E R16, desc[UR36][R4.64] ;  /* 0x0000002404107981 */ /* 0x004762000c1e1900 */
[----:B------:R-:W-:Y:S05]  /*1020*/  BRA `(.L_x_11) ;  /* 0x0000000000087947 */ /* 0x000fea0003800000 */
.L_x_12:
[----:B------:R-:W-:Y:S02]  /*1030*/  ULDC UR4, c[0x0][0x584] ;  /* 0x0001610000047ab9 */ /* 0x000fe40000000800 */
[----:B------:R-:W-:-:S07]  /*1040*/  IMAD.U32 R16, RZ, RZ, UR4 ;  /* 0x00000004ff107e24 */ /* 0x000fce000f8e00ff */
.L_x_11:
[----:B------:R-:W-:-:S13]  /*1050*/  LOP3.LUT P0, RZ, R0, 0xff, RZ, 0xc0, !PT ;  /* 0x000000ff00ff7812 */ /* 0x000fda000780c0ff */
[----:B------:R-:W-:Y:S05]  /*1060*/  @!P0 EXIT ;  /* 0x000000000000894d */ /* 0x000fea0003800000 */
[----:B------:R-:W-:Y:S01]  /*1070*/  ULDC UR4, c[0x0][0x28c] ;  /* 0x0000a30000047ab9 */ /* 0x000fe20000000800 */
[----:B------:R-:W-:Y:S01]  /*1080*/  UMOV UR38, URZ ;  /* 0x0000003f00267c82 */ /* 0x000fe20008000000 */
[----:B------:R-:W-:Y:S01]  /*1090*/  UIADD3 UR4, UR4, 0x1f, URZ ;  /* 0x0000001f04047890 */ /* 0x000fe2000fffe03f */
[----:B------:R-:W-:-:S03]  /*10a0*/  UMOV UR39, URZ ;  /* 0x0000003f00277c82 */ /* 0x000fc60008000000 */
[----:B------:R-:W-:-:S04]  /*10b0*/  USHF.R.S32.HI UR5, URZ, 0x1f, UR4 ;  /* 0x0000001f3f057899 */ /* 0x000fc80008011404 */
[----:B------:R-:W-:-:S04]  /*10c0*/  ULEA.HI UR5, UR5, UR4, URZ, 0x5 ;  /* 0x0000000405057291 */ /* 0x000fc8000f8f283f */
[----:B------:R-:W-:-:S12]  /*10d0*/  USHF.R.S32.HI UR44, URZ, 0x5, UR5 ;  /* 0x000000053f2c7899 */ /* 0x000fd80008011405 */
.L_x_540:
[----:B------:R-:W4:Y:S01]  /*10e0*/  S2R R0, SR_TID.X ;  /* 0x0000000000007919 */ /* 0x000f220000002100 */
[----:B------:R-:W0:Y:S01]  /*10f0*/  S2UR UR6, SR_CgaCtaId ;  /* 0x00000000000679c3 */ /* 0x000e220000008800 */
[----:B------:R-:W-:Y:S02]  /*1100*/  UMOV UR46, 0x400 ;  /* 0x00000400002e7882 */ /* 0x000fe40000000000 */
[----:B0-----:R-:W-:Y:S01]  /*1110*/  ULEA UR46, UR6, UR46, 0x18 ;  /* 0x0000002e062e7291 */ /* 0x001fe2000f8ec03f */
[----:B----4-:R-:W-:-:S04]  /*1120*/  LOP3.LUT R0, R0, 0x80, RZ, 0xc0, !PT ;  /* 0x0000008000007812 */ /* 0x010fc800078ec0ff */
[----:B------:R-:W-:-:S06]  /*1130*/  SHF.R.U32.HI R0, RZ, 0x7, R0 ;  /* 0x00000007ff007819 */ /* 0x000fcc0000011600 */
[----:B------:R-:W0:Y:S02]  /*1140*/  SHFL.IDX PT, R0, R0, RZ, 0x1f ;  /* 0x00001fff00007589 */ /* 0x000e2400000e0000 */
[----:B0-----:R-:W-:-:S13]  /*1150*/  R2UR UR4, R0 ;  /* 0x00000000000472ca */ /* 0x001fda00000e0000 */
[----:B------:R-:W-:-:S04]  /*1160*/  ULEA.HI UR5, UR4, UR4, URZ, 0x1 ;  /* 0x0000000404057291 */ /* 0x000fc8000f8f083f */
[----:B------:R-:W-:-:S04]  /*1170*/  ULOP3.LUT UR5, UR5, 0x7fffe, URZ, 0xc0, !UPT ;  /* 0x0007fffe05057892 */ /* 0x000fc8000f8ec03f */
[----:B------:R-:W-:-:S03]  /*1180*/  UIADD3 UR5, UR4, -UR5, URZ ;  /* 0x8000000504057290 */ /* 0x000fc6000fffe03f */
[----:B------:R-:W-:Y:S01]  /*1190*/  ULDC UR4, c[0x0][0x28c] ;  /* 0x0000a30000047ab9 */ /* 0x000fe20000000800 */
[----:B------:R-:W-:Y:S01]  /*11a0*/  ULEA UR5, UR5, UR46, 0xd ;  /* 0x0000002e05057291 */ /* 0x000fe2000f8e683f */
[----:B------:R-:W-:-:S03]  /*11b0*/  ISETP.LT.AND P0, PT, RZ, UR4, PT ;  /* 0x00000004ff007c0c */ /* 0x000fc6000bf01270 */
[----:B------:R-:W-:-:S04]  /*11c0*/  UIADD3 UR5, UR5, 0x100, URZ ;  /* 0x0000010005057890 */ /* 0x000fc8000fffe03f */
[----:B------:R-:W-:-:S04]  /*11d0*/  USHF.R.U32.HI UR5, URZ, 0x4, UR5 ;  /* 0x000000043f057899 */ /* 0x000fc80008011605 */
[----:B------:R-:W-:Y:S02]  /*11e0*/  ULOP3.LUT UR47, UR5, 0x3fff, URZ, 0xc0, !UPT ;  /* 0x00003fff052f7892 */ /* 0x000fe4000f8ec03f */
[----:B-123--:R-:W-:Y:S10]  /*11f0*/  @P0 BRA `(.L_x_13) ;  /* 0x0000000000400947 */ /* 0x00eff40003800000 */
[----:B------:R-:W-:Y:S01]  /*1200*/  MOV R0, 0x0 ;  /* 0x0000000000007802 */ /* 0x000fe20000000f00 */
[----:B------:R-:W-:Y:S01]  /*1210*/  ULDC.64 UR4, c[0x4][0x68] ;  /* 0x01001a0000047ab9 */ /* 0x000fe20000000a00 */
[----:B------:R-:W-:Y:S01]  /*1220*/  ULDC.64 UR6, c[0x4][0x8] ;  /* 0x0100020000067ab9 */ /* 0x000fe20000000a00 */
[----:B--23--:R-:W-:Y:S01]  /*1230*/  IMAD.U32 R4, RZ, RZ, UR4 ;  /* 0x00000004ff047e24 */ /* 0x00cfe2000f8e00ff */
[----:B------:R0:W2:Y:S01]  /*1240*/  LDC.64 R14, c[0x4][R0] ;  /* 0x01000000000e7b82 */ /* 0x0000a20000000a00 */
[----:B------:R-:W-:Y:S01]  /*1250*/  IMAD.U32 R5, RZ, RZ, UR5 ;  /* 0x00000005ff057e24 */ /* 0x000fe2000f8e00ff */
[----:B------:R-:W-:Y:S01]  /*1260*/  ULDC.64 UR4, c[0x4][0x70] ;  /* 0x01001c0000047ab9 */ /* 0x000fe20000000a00 */
[----:B------:R-:W-:Y:S02]  /*1270*/  IMAD.U32 R10, RZ, RZ, UR6 ;  /* 0x00000006ff0a7e24 */ /* 0x000fe4000f8e00ff */
[----:B------:R-:W-:Y:S02]  /*1280*/  IMAD.U32 R6, RZ, RZ, UR4 ;  /* 0x00000004ff067e24 */ /* 0x000fe4000f8e00ff */
[----:B------:R-:W-:-:S02]  /*1290*/  IMAD.U32 R7, RZ, RZ, UR5 ;  /* 0x00000005ff077e24 */ /* 0x000fc4000f8e00ff */
[----:B------:R-:W-:Y:S02]  /*12a0*/  IMAD.U32 R11, RZ, RZ, UR7 ;  /* 0x00000007ff0b7e24 */ /* 0x000fe4000f8e00ff */
[----:B------:R-:W-:Y:S02]  /*12b0*/  IMAD.MOV.U32 R8, RZ, RZ, 0x1e1 ;  /* 0x000001e1ff087424 */ /* 0x000fe400078e00ff */
[----:B------:R-:W-:Y:S02]  /*12c0*/  IMAD.MOV.U32 R12, RZ, RZ, 0x1 ;  /* 0x00000001ff0c7424 */ /* 0x000fe400078e00ff */
[----:B0-----:R-:W-:-:S07]  /*12d0*/  IMAD.MOV.U32 R13, RZ, RZ, RZ ;  /* 0x000000ffff0d7224 */ /* 0x001fce00078e00ff */
[----:B------:R-:W-:-:S07]  /*12e0*/  LEPC R20, `(.L_x_13) ;  /* 0x000000001014794e */ /* 0x000fce0000000000 */
[----:B-12--5:R-:W-:Y:S05]  /*12f0*/  CALL.ABS.NOINC R14 ;  /* 0x000000000e007343 */ /* 0x026fea0003c00000 */
.L_x_13:
[----:B------:R-:W-:-:S06]  /*1300*/  ULOP3.LUT UR4, UR40, 0x1, URZ, 0xfc, !UPT ;  /* 0x0000000128047892 */ /* 0x000fcc000f8efc3f */
[----:B------:R-:W-:-:S04]  /*1310*/  MOV R0, UR4 ;  /* 0x0000000400007c02 */ /* 0x000fc80008000f00 */
[----:B------:R-:W-:-:S13]  /*1320*/  ISETP.NE.AND P0, PT, R0, 0x3, PT ;  /* 0x000000030000780c */ /* 0x000fda0003f05270 */
[----:B------:R-:W-:Y:S05]  /*1330*/  @!P0 BRA `(.L_x_14) ;  /* 0x0000000000048947 */ /* 0x000fea0003800000 */
[----:B------:R-:W-:Y:S01]  /*1340*/  BPT.TRAP 0x1 ;  /* 0x000000040000795c */ /* 0x000fe20000300000 */
.L_x_14:
[----:B-1----:R-:W-:Y:S02]  /*1350*/  IMAD.U32 R3, RZ, RZ, UR39 ;  /* 0x00000027ff037e24 */ /* 0x002fe4000f8e00ff */
[----:B------:R-:W-:-:S03]  /*1360*/  IMAD.U32 R0, RZ, RZ, UR38 ;  /* 0x00000026ff007e24 */ /* 0x000fc6000f8e00ff */
[----:B------:R-:W-:Y:S02]  /*1370*/  LEA R3, R3, UR46, 0x3 ;  /* 0x0000002e03037c11 */ /* 0x000fe4000f8e18ff */
[----:B------:R-:W-:-:S04]  /*1380*/  SHF.L.U32 R0, R0, 0x1f, RZ ;  /* 0x0000001f00007819 */ /* 0x000fc800000006ff */
[----:B------:R0:W1:Y:S01]  /*1390*/  SYNCS.PHASECHK.TRANS64.TRYWAIT P1, [R3+URZ], R0 ;  /* 0x00000000030075a7 */ /* 0x000062000802017f */
[----:B------:R-:W-:Y:S05]  /*13a0*/  @!P0 BRA `(.L_x_15) ;  /* 0x0000000000048947 */ /* 0x000fea0003800000 */
[----:B------:R-:W-:Y:S01]  /*13b0*/  BPT.TRAP 0x1 ;  /* 0x000000040000795c */ /* 0x000fe20000300000 */
.L_x_15:
[----:B-1----:R-:W-:Y:S05]  /*13c0*/  @P1 BRA `(.L_x_16) ;  /* 0x0000000000081947 */ /* 0x002fea0003800000 */
[----:B------:R-:W1:Y:S02]  /*13d0*/  SYNCS.PHASECHK.TRANS64.TRYWAIT P1, [R3+URZ], R0 ;  /* 0x00000000030075a7 */ /* 0x000e64000802017f */
[----:B-1----:R-:W-:Y:S05]  /*13e0*/  @!P1 BRA `(.L_x_17) ;  /* 0x0000019800609947 */ /* 0x002fea0003800000 */
.L_x_16:
[----:B------:R-:W-:-:S04]  /*13f0*/  UISETP.LT.AND UP0, UPT, UR44, 0x1, UPT ;  /* 0x000000012c00788c */ /* 0x000fc8000bf01270 */
[----:B------:R-:W-:-:S04]  /*1400*/  USEL UR4, UR44, 0x1, UP0 ;  /* 0x000000012c047887 */ /* 0x000fc80008000000 */
[----:B------:R-:W-:-:S06]  /*1410*/  UIADD3 UR4, UR44, -UR4, URZ ;  /* 0x800000042c047290 */ /* 0x000fcc000fffe03f */
[----:B01----:R-:W-:Y:S02]  /*1420*/  IMAD.U32 R0, RZ, RZ, UR4 ;  /* 0x00000004ff007e24 */ /* 0x003fe4000f8e00ff */
[----:B------:R-:W-:Y:S01]  /*1430*/  IMAD.U32 R3, RZ, RZ, UR4 ;  /* 0x00000004ff037e24 */ /* 0x000fe2000f8e00ff */
[----:B------:R-:W-:Y:S05]  /*1440*/  WARPSYNC.ALL ;  /* 0x0000000000007948 */ /* 0x000fea0003800000 */
[----:B------:R-:W-:Y:S01]  /*1450*/  ISETP.GE.AND P1, PT, R0, 0x1, PT ;  /* 0x000000010000780c */ /* 0x000fe20003f26270 */
[----:B------:R-:W-:Y:S01]  /*1460*/  UIADD3 UR46, UR46, 0x18100, URZ ;  /* 0x000181002e2e7890 */ /* 0x000fe2000fffe03f */
[----:B------:R-:W-:Y:S01]  /*1470*/  WARPGROUP.ARRIVE ;  /* 0x00000000000079c5 */ /* 0x000fe20000000000 */
[----:B------:R-:W-:Y:S01]  /*1480*/  ULOP3.LUT UR4, UR47, 0x10000, URZ, 0xfc, !UPT ;  /* 0x000100002f047892 */ /* 0x000fe2000f8efc3f */
[----:B------:R-:W-:Y:S01]  /*1490*/  STL [R1+0x2c8], R17 ;  /* 0x0002c81101007387 */ /* 0x000fe20000100800 */
[----:B------:R-:W-:-:S02]  /*14a0*/  USHF.R.U32.HI UR46, URZ, 0x4, UR46 ;  /* 0x000000043f2e7899 */ /* 0x000fc4000801162e */
[----:B------:R-:W-:Y:S01]  /*14b0*/  ULEA UR6, UR39, UR4, 0xb ;  /* 0x0000000427067291 */ /* 0x000fe2000f8e583f */
[----:B-----5:R-:W-:Y:S01]  /*14c0*/  STL [R1+0x2c4], R16 ;  /* 0x0002c41001007387 */ /* 0x020fe20000100800 */
[----:B------:R-:W-:Y:S01]  /*14d0*/  ULOP3.LUT UR5, UR46, 0x3fff, URZ, 0xc0, !UPT ;  /* 0x00003fff2e057892 */ /* 0x000fe2000f8ec03f */
[----:B------:R-:W-:Y:S01]  /*14e0*/  UMOV UR9, 0x40000040 ;  /* 0x4000004000097882 */ /* 0x000fe20000000000 */
[----:B------:R-:W-:Y:S02]  /*14f0*/  UMOV UR11, 0x40000040 ;  /* 0x40000040000b7882 */ /* 0x000fe40000000000 */
[----:B------:R-:W-:Y:S01]  /*1500*/  ULOP3.LUT UR5, UR5, 0x10000, URZ, 0xfc, !UPT ;  /* 0x0001000005057892 */ /* 0x000fe2000f8efc3f */
[----:B------:R0:W-:Y:S01]  /*1510*/  STL [R1+0x2c0], R3 ;  /* 0x0002c00301007387 */ /* 0x0001e20000100800 */
[----:B------:R-:W-:Y:S02]  /*1520*/  UMOV UR8, UR6 ;  /* 0x0000000600087c82 */ /* 0x000fe40008000000 */
[----:B------:R-:W-:Y:S01]  /*1530*/  ULEA UR7, UR39, UR5, 0xb ;  /* 0x0000000527077291 */ /* 0x000fe2000f8e583f */
[----:B------:R1:W-:Y:S06]  /*1540*/  STL [R1+0x2bc], R2 ;  /* 0x0002bc0201007387 */ /* 0x0003ec0000100800 */
[----:B------:R-:W-:-:S02]  /*1550*/  UMOV UR10, UR7 ;  /* 0x00000007000a7c82 */ /* 0x000fc40008000000 */
[----:B------:R-:W-:Y:S01]  /*1560*/  HGMMA.64x256x8.F32.TF32 R24, gdesc[UR8], RZ, !UPT, gsb0 ;  /* 0x07e00000081879f0 */ /* 0x000fe2000c0028ff */
[----:B------:R-:W-:Y:S01]  /*1570*/  UIADD3 UR8, UR6, 0x400, URZ ;  /* 0x0000040006087890 */ /* 0x000fe2000fffe03f */
[----:B------:R-:W-:Y:S01]  /*1580*/  UMOV UR9, 0x40000040 ;  /* 0x4000004000097882 */ /* 0x000fe20000000000 */
[----:B------:R-:W-:Y:S02]  /*1590*/  WARPGROUP.DEPBAR.LE gsb0, 0x0 ;  /* 0x00008000000079c5 */ /* 0x000fe40000010000 */
[----:B------:R-:W-:Y:S01]  /*15a0*/  STL.64 [R1], R24 ;  /* 0x0000001801007387 */ /* 0x000fe20000100a00 */
[----:B------:R-:W-:Y:S01]  /*15b0*/  IMAD.MOV.U32 R235, RZ, RZ, R46 ;  /* 0x000000ffffeb7224 */ /* 0x000fe200078e002e */
[----:B------:R-:W-:Y:S01]  /*15c0*/  MOV R228, R53 ;  /* 0x0000003500e47202 */ /* 0x000fe20000000f00 */
[----:B------:R-:W-:Y:S01]  /*15d0*/  IMAD.MOV.U32 R234, RZ, RZ, R47 ;  /* 0x000000ffffea7224 */ /* 0x000fe200078e002f */
[----:B------:R-:W-:Y:S01]  /*15e0*/  STL.64 [R1+0x8], R26 ;  /* 0x0000081a01007387 */ /* 0x000fe20000100a00 */
        /* <DEDUP_REMOVED lines=29> */
[----:B0-----:R-:W-:Y:S01]  /*17c0*/  MOV R3, R149 ;  /* 0x0000009500037202 */ /* 0x001fe20000000f00 */
[----:B------:R-:W-:Y:S01]  /*17d0*/  IMAD.MOV.U32 R217, RZ, RZ, R64 ;  /* 0x000000ffffd97224 */ /* 0x000fe200078e0040 */
[----:B------:R-:W-:Y:S01]  /*17e0*/  STL.64 [R1+0x48], R42 ;  /* 0x0000482a01007387 */ /* 0x000fe20000100a00 */
[----:B------:R-:W-:-:S02]  /*17f0*/  IMAD.MOV.U32 R215, RZ, RZ, R66 ;  /* 0x000000ffffd77224 */ /* 0x000fc400078e0042 */
[----:B------:R-:W-:Y:S01]  /*1800*/  IMAD.MOV.U32 R214, RZ, RZ, R67 ;  /* 0x000000ffffd67224 */ /* 0x000fe200078e0043 */
[----:B------:R0:W-:Y:S01]  /*1810*/  STL.64 [R1+0x50], R44 ;  /* 0x0000502c01007387 */ /* 0x0001e20000100a00 */
[----:B------:R-:W-:Y:S02]  /*1820*/  IMAD.MOV.U32 R152, RZ, RZ, R68 ;  /* 0x000000ffff987224 */ /* 0x000fe400078e0044 */
[----:B------:R-:W-:Y:S01]  /*1830*/  IMAD.MOV.U32 R153, RZ, RZ, R69 ;  /* 0x000000ffff997224 */ /* 0x000fe200078e0045 */
[----:B------:R-:W-:Y:S01]  /*1840*/  STL [R1+0x580], R162 ;  /* 0x000580a201007387 */ /* 0x000fe20000100800 */
[----:B------:R-:W-:Y:S02]  /*1850*/  IMAD.MOV.U32 R154, RZ, RZ, R70 ;  /* 0x000000ffff9a7224 */ /* 0x000fe400078e0046 */
[----:B------:R-:W-:Y:S02]  /*1860*/  IMAD.MOV.U32 R155, RZ, RZ, R71 ;  /* 0x000000ffff9b7224 */ /* 0x000fe400078e0047 */
[----:B------:R-:W-:-:S02]  /*1870*/  IMAD.MOV.U32 R156, RZ, RZ, R72 ;  /* 0x000000ffff9c7224 */ /* 0x000fc400078e0048 */
[----:B------:R-:W-:Y:S02]  /*1880*/  IMAD.MOV.U32 R157, RZ, RZ, R73 ;  /* 0x000000ffff9d7224 */ /* 0x000fe400078e0049 */
[----:B------:R-:W-:Y:S02]  /*1890*/  IMAD.MOV.U32 R158, RZ, RZ, R74 ;  /* 0x000000ffff9e7224 */ /* 0x000fe400078e004a */
[----:B------:R-:W-:Y:S02]  /*18a0*/  IMAD.MOV.U32 R159, RZ, RZ, R75 ;  /* 0x000000ffff9f7224 */ /* 0x000fe400078e004b */
        /* <DEDUP_REMOVED lines=65> */
[----:B--23--:R-:W-:Y:S02]  /*1cc0*/  IMAD.MOV.U32 R5, RZ, RZ, R147 ;  /* 0x000000ffff057224 */ /* 0x00cfe400078e0093 */
[----:B------:R-:W-:Y:S02]  /*1cd0*/  IMAD.MOV.U32 R4, RZ, RZ, R148 ;  /* 0x000000ffff047224 */ /* 0x000fe400078e0094 */
[----:B-1----:R-:W-:Y:S02]  /*1ce0*/  IMAD.MOV.U32 R2, RZ, RZ, R150 ;  /* 0x000000ffff027224 */ /* 0x002fe400078e0096 */
[----:B------:R-:W-:-:S02]  /*1cf0*/  IMAD.MOV.U32 R0, RZ, RZ, R151 ;  /* 0x000000ffff007224 */ /* 0x000fc400078e0097 */
[----:B0-----:R-:W-:-:S06]  /*1d00*/  WARPGROUP.ARRIVE ;  /* 0x00000000000079c5 */ /* 0x001fcc0000000000 */
[----:B------:R-:W-:Y:S03]  /*1d10*/  HGMMA.64x256x8.F32.TF32 R24, gdesc[UR8], RZ, !UPT, gsb0 ;  /* 0x07e00000081879f0 */ /* 0x000fe6000c0028ff */
[----:B------:R-:W-:Y:S02]  /*1d20*/  WARPGROUP.DEPBAR.LE gsb0, 0x0 ;  /* 0x00008000000079c5 */ /* 0x000fe40000010000 */
[----:B------:R-:W-:Y:S04]  /*1d30*/  STL.64 [R1+0x578], R150 ;  /* 0x0005789601007387 */ /* 0x000fe80000100a00 */
        /* <DEDUP_REMOVED lines=20> */
[----:B------:R0:W-:Y:S04]  /*1e80*/  STL.64 [R1+0x4d0], R108 ;  /* 0x0004d06c01007387 */ /* 0x0001e80000100a00 */
[----:B0-----:R-:W2:Y:S04]  /*1e90*/  LDL.LU R108, [R1] ;  /* 0x00000000016c7983 */ /* 0x001ea80000300800 */
[----:B------:R-:W2:Y:S04]  /*1ea0*/  LDL.LU R109, [R1+0x4] ;  /* 0x00000400016d7983 */ /* 0x000ea80000300800 */
        /* <DEDUP_REMOVED lines=19> */
[----:B------:R-:W2:Y:S01]  /*1fe0*/  LDL.LU R129, [R1+0x54] ;  /* 0x0000540001817983 */ /* 0x000ea20000300800 */
[----:B------:R-:W-:Y:S01]  /*1ff0*/  IMAD.MOV.U32 R130, RZ, RZ, R235 ;  /* 0x000000ffff827224 */ /* 0x000fe200078e00eb */
[----:B------:R-:W-:Y:S01]  /*2000*/  MOV R139, R226 ;  /* 0x000000e2008b7202 */ /* 0x000fe20000000f00 */
[----:B------:R-:W-:Y:S01]  /*2010*/  IMAD.MOV.U32 R131, RZ, RZ, R234 ;  /* 0x000000ffff837224 */ /* 0x000fe200078e00ea */
[----:B------:R-:W-:Y:S01]  /*2020*/  MOV R151, R214 ;  /* 0x000000d600977202 */ /* 0x000fe20000000f00 */
[----:B------:R-:W-:Y:S01]  /*2030*/  IMAD.MOV.U32 R132, RZ, RZ, R233 ;  /* 0x000000ffff847224 */ /* 0x000fe200078e00e9 */
[----:B------:R-:W-:Y:S01]  /*2040*/  MOV R235, R0 ;  /* 0x0000000000eb7202 */ /* 0x000fe20000000f00 */
[----:B------:R-:W-:Y:S01]  /*2050*/  IMAD.MOV.U32 R133, RZ, RZ, R232 ;  /* 0x000000ffff857224 */ /* 0x000fe200078e00e8 */
[----:B------:R-:W-:Y:S01]  /*2060*/  UIADD3 UR8, UR6, 0x2, URZ ;  /* 0x0000000206087890 */ /* 0x000fe2000fffe03f */
[----:B------:R-:W-:Y:S01]  /*2070*/  IMAD.MOV.U32 R134, RZ, RZ, R231 ;  /* 0x000000ffff867224 */ /* 0x000fe200078e00e7 */
[----:B------:R-:W-:Y:S01]  /*2080*/  UIADD3 UR10, UR7, 0x2, URZ ;  /* 0x00000002070a7890 */ /* 0x000fe2000fffe03f */
[----:B------:R-:W-:Y:S01]  /*2090*/  IMAD.MOV.U32 R135, RZ, RZ, R230 ;  /* 0x000000ffff877224 */ /* 0x000fe200078e00e6 */
[----:B------:R-:W-:Y:S01]  /*20a0*/  UMOV UR9, 0x40000040 ;  /* 0x4000004000097882 */ /* 0x000fe20000000000 */
[----:B------:R-:W-:Y:S01]  /*20b0*/  IMAD.MOV.U32 R136, RZ, RZ, R229 ;  /* 0x000000ffff887224 */ /* 0x000fe200078e00e5 */
[----:B------:R-:W-:Y:S01]  /*20c0*/  UMOV UR11, 0x40000040 ;  /* 0x40000040000b7882 */ /* 0x000fe20000000000 */
[----:B------:R-:W-:-:S02]  /*20d0*/  IMAD.MOV.U32 R137, RZ, RZ, R228 ;  /* 0x000000ffff897224 */ /* 0x000fc400078e00e4 */
[----:B------:R-:W-:Y:S02]  /*20e0*/  IMAD.MOV.U32 R138, RZ, RZ, R227 ;  /* 0x000000ffff8a7224 */ /* 0x000fe400078e00e3 */
[----:B------:R-:W-:Y:S02]  /*20f0*/  IMAD.MOV.U32 R140, RZ, RZ, R225 ;  /* 0x000000ffff8c7224 */ /* 0x000fe400078e00e1 */
[----:B------:R-:W-:Y:S02]  /*2100*/  IMAD.MOV.U32 R141, RZ, RZ, R224 ;  /* 0x000000ffff8d7224 */ /* 0x000fe400078e00e0 */
[----:B------:R-:W-:Y:S01]  /*2110*/  IMAD.MOV.U32 R142, RZ, RZ, R223 ;  /* 0x000000ffff8e7224 */ /* 0x000fe200078e00df */
[----:B------:R-:W-:Y:S01]  /*2120*/  MOV R223, R13 ;  /* 0x0000000d00df7202 */ /* 0x000fe20000000f00 */
        /* <DEDUP_REMOVED lines=29> */
[----:B------:R-:W-:-:S06]  /*2300*/  IMAD.MOV.U32 R234, RZ, RZ, R2 ;  /* 0x000000ffffea7224 */ /* 0x000fcc00078e0002 */
[----:B--2---:R-:W-:-:S06]  /*2310*/  WARPGROUP.ARRIVE ;  /* 0x00000000000079c5 */ /* 0x004fcc0000000000 */
[----:B------:R-:W-:Y:S03]  /*2320*/  HGMMA.64x256x8.F32.TF32 R108, gdesc[UR8], R108, gsb0 ;  /* 0x07e00000086c79f0 */ /* 0x000fe6000800286c */
[----:B------:R-:W-:Y:S02]  /*2330*/  WARPGROUP.DEPBAR.LE gsb0, 0x0 ;  /* 0x00008000000079c5 */ /* 0x000fe40000010000 */
[----:B------:R-:W-:Y:S04]  /*2340*/  STL.64 [R1], R108 ;  /* 0x0000006c01007387 */ /* 0x000fe80000100a00 */
        /* <DEDUP_REMOVED lines=63> */
[----:B0-----:R-:W2:Y:S04]  /*2740*/  LDL.LU R162, [R1+0x580] ;  /* 0x0005800001a27983 */ /* 0x001ea80000300800 */
[----:B------:R-:W3:Y:S04]  /*2750*/  LDL.LU.64 R150, [R1+0x578] ;  /* 0x0005780001967983 */ /* 0x000ee80000300a00 */
        /* <DEDUP_REMOVED lines=20> */
[----:B------:R-:W3:Y:S01]  /*28a0*/  LDL.LU.64 R108, [R1+0x4d0] ;  /* 0x0004d000016c7983 */ /* 0x000ee20000300a00 */
[----:B------:R-:W-:Y:S01]  /*28b0*/  UIADD3 UR8, UR6, 0x402, URZ ;  /* 0x0000040206087890 */ /* 0x000fe2000fffe03f */
[----:B------:R-:W-:Y:S01]  /*28c0*/  UMOV UR9, 0x40000040 ;  /* 0x4000004000097882 */ /* 0x000fe20000000000 */
[----:B---3--:R-:W-:-:S07]  /*28d0*/  WARPGROUP.ARRIVE ;  /* 0x00000000000079c5 */ /* 0x008fce0000000000 */
[----:B------:R-:W-:Y:S03]  /*28e0*/  HGMMA.64x256x8.F32.TF32 R24, gdesc[UR8], R24, gsb0 ;  /* 0x07e00000081879f0 */ /* 0x000fe60008002818 */
        /* <DEDUP_REMOVED lines=65> */
[----:B0-----:R-:W3:Y:S04]  /*2d00*/  LDL.LU.64 R24, [R1] ;  /* 0x0000000001187983 */ /* 0x001ee80000300a00 */
        /* <DEDUP_REMOVED lines=63> */
[----:B------:R-:W-:-:S02]  /*3100*/  UIADD3 UR8, UR6, 0x4, URZ ;  /* 0x0000000406087890 */ /* 0x000fc4000fffe03f */
[----:B------:R-:W-:Y:S01]  /*3110*/  UIADD3 UR10, UR7, 0x4, URZ ;  /* 0x00000004070a7890 */ /* 0x000fe2000fffe03f */
[----:B------:R-:W-:Y:S01]  /*3120*/  UMOV UR9, 0x40000040 ;  /* 0x4000004000097882 */ /* 0x000fe20000000000 */
[----:B------:R-:W-:Y:S01]  /*3130*/  UMOV UR11, 0x40000040 ;  /* 0x40000040000b7882 */ /* 0x000fe20000000000 */
[----:B---3--:R-:W-:-:S06]  /*3140*/  WARPGROUP.ARRIVE ;  /* 0x00000000000079c5 */ /* 0x008fcc0000000000 */
[----:B------:R-:W-:Y:S03]  /*3150*/  HGMMA.64x256x8.F32.TF32 R24, gdesc[UR8], R24, gsb0 ;  /* 0x07e00000081879f0 */ /* 0x000fe60008002818 */
        /* <DEDUP_REMOVED lines=34> */
[----:B------:R-:W-:-:S02]  /*3380*/  IMAD.MOV.U32 R21, RZ, RZ, R135 ;  /* 0x000000ffff157224 */ /* 0x000fc400078e0087 */
[----:B------:R-:W-:Y:S01]  /*3390*/  IMAD.MOV.U32 R216, RZ, RZ, R132 ;  /* 0x000000ffffd87224 */ /* 0x000fe200078e0084 */
[----:B------:R-:W-:Y:S01]  /*33a0*/  STL.64 [R1+0x48], R42 ;  /* 0x0000482a01007387 */ /* 0x000fe20000100a00 */
[----:B------:R-:W-:Y:S02]  /*33b0*/  IMAD.MOV.U32 R23, RZ, RZ, R133 ;  /* 0x000000ffff177224 */ /* 0x000fe400078e0085 */
[----:B------:R-:W-:Y:S01]  /*33c0*/  IMAD.MOV.U32 R214, RZ, RZ, R130 ;  /* 0x000000ffffd67224 */ /* 0x000fe200078e0082 */
[----:B------:R0:W-:Y:S01]  /*33d0*/  STL.64 [R1+0x50], R44 ;  /* 0x0000502c01007387 */ /* 0x0001e20000100a00 */
[----:B------:R-:W-:Y:S02]  /*33e0*/  IMAD.MOV.U32 R215, RZ, RZ, R131 ;  /* 0x000000ffffd77224 */ /* 0x000fe400078e0083 */
[----:B------:R-:W-:Y:S01]  /*33f0*/  IMAD.MOV.U32 R212, RZ, RZ, R128 ;  /* 0x000000ffffd47224 */ /* 0x000fe200078e0080 */
[----:B------:R-:W3:Y:S01]  /*3400*/  LDL.LU.64 R150, [R1+0x4c8] ;  /* 0x0004c80001967983 */ /* 0x000ee20000300a00 */
[----:B------:R-:W-:-:S02]  /*3410*/  IMAD.MOV.U32 R210, RZ, RZ, R126 ;  /* 0x000000ffffd27224 */ /* 0x000fc400078e007e */
[----:B------:R-:W-:Y:S01]  /*3420*/  IMAD.MOV.U32 R211, RZ, RZ, R127 ;  /* 0x000000ffffd37224 */ /* 0x000fe200078e007f */
[----:B------:R-:W3:Y:S01]  /*3430*/  LDL.LU.64 R148, [R1+0x4c0] ;  /* 0x0004c00001947983 */ /* 0x000ee20000300a00 */
[----:B------:R-:W-:Y:S02]  /*3440*/  IMAD.MOV.U32 R208, RZ, RZ, R124 ;  /* 0x000000ffffd07224 */ /* 0x000fe400078e007c */
[----:B------:R-:W-:Y:S01]  /*3450*/  IMAD.MOV.U32 R209, RZ, RZ, R125 ;  /* 0x000000ffffd17224 */ /* 0x000fe200078e007d */
[----:B------:R-:W3:Y:S01]  /*3460*/  LDL.LU.64 R146, [R1+0x4b8] ;  /* 0x0004b80001927983 */ /* 0x000ee20000300a00 */
        /* <DEDUP_REMOVED lines=122> */
[----:B0-----:R-:W3:Y:S04]  /*3c10*/  LDL.LU.64 R44, [R1+0x320] ;  /* 0x00032000012c7983 */ /* 0x001ee80000300a00 */
        /* <DEDUP_REMOVED lines=11> */
[----:B------:R-:W-:-:S02]  /*3cd0*/  UMOV UR9, 0x40000040 ;  /* 0x4000004000097882 */ /* 0x000fc40000000000 */
[----:B--2---:R-:W-:Y:S01]  /*3ce0*/  STL [R1+0x2b8], R162 ;  /* 0x0002b8a201007387 */ /* 0x004fe20000100800 */
[----:B---3--:R-:W-:-:S06]  /*3cf0*/  WARPGROUP.ARRIVE ;  /* 0x00000000000079c5 */ /* 0x008fcc0000000000 */
        /* <DEDUP_REMOVED lines=50> */
[----:B------:R-:W-:-:S02]  /*4020*/  IMAD.MOV.U32 R136, RZ, RZ, R233 ;  /* 0x000000ffff887224 */ /* 0x000fc400078e00e9 */
[----:B------:R-:W-:Y:S02]  /*4030*/  IMAD.MOV.U32 R137, RZ, RZ, R232 ;  /* 0x000000ffff897224 */ /* 0x000fe400078e00e8 */
[----:B------:R-:W-:Y:S01]  /*4040*/  IMAD.MOV.U32 R138, RZ, RZ, R231 ;  /* 0x000000ffff8a7224 */ /* 0x000fe200078e00e7 */
[----:B------:R-:W-:Y:S01]  /*4050*/  MOV R231, R7 ;  /* 0x0000000700e77202 */ /* 0x000fe20000000f00 */
        /* <DEDUP_REMOVED lines=10> */
[----:B------:R-:W-:Y:S01]  /*4100*/  IMAD.MOV.U32 R150, RZ, RZ, R219 ;  /* 0x000000ffff967224 */ /* 0x000fe200078e00db */
[----:B------:R-:W-:Y:S01]  /*4110*/  MOV R219, R21 ;  /* 0x0000001500db7202 */ /* 0x000fe20000000f00 */
[----:B------:R-:W-:Y:S02]  /*4120*/  IMAD.MOV.U32 R151, RZ, RZ, R218 ;  /* 0x000000ffff977224 */ /* 0x000fe400078e00da */
[----:B------:R-:W-:Y:S02]  /*4130*/  IMAD.MOV.U32 R162, RZ, RZ, R217 ;  /* 0x000000ffffa27224 */ /* 0x000fe400078e00d9 */
[----:B------:R-:W-:Y:S02]  /*4140*/  IMAD.MOV.U32 R130, RZ, RZ, R17 ;  /* 0x000000ffff827224 */ /* 0x000fe400078e0011 */
        /* <DEDUP_REMOVED lines=8> */
[----:B------:R-:W-:Y:S01]  /*41d0*/  IMAD.MOV.U32 R220, RZ, RZ, R20 ;  /* 0x000000ffffdc7224 */ /* 0x000fe200078e0014 */
[----:B------:R0:W5:Y:S01]  /*41e0*/  LDL.LU R17, [R1+0x2c8] ;  /* 0x0002c80001117983 */ /* 0x0001620000300800 */
[----:B------:R-:W-:-:S02]  /*41f0*/  IMAD.MOV.U32 R221, RZ, RZ, R19 ;  /* 0x000000ffffdd7224 */ /* 0x000fc400078e0013 */
[----:B------:R-:W-:Y:S01]  /*4200*/  IMAD.MOV.U32 R222, RZ, RZ, R18 ;  /* 0x000000ffffde7224 */ /* 0x000fe200078e0012 */
[----:B------:R0:W5:Y:S01]  /*4210*/  LDL.LU R16, [R1+0x2c4] ;  /* 0x0002c40001107983 */ /* 0x0001620000300800 */
[----:B------:R-:W-:Y:S02]  /*4220*/  IMAD.MOV.U32 R223, RZ, RZ, R15 ;  /* 0x000000ffffdf7224 */ /* 0x000fe400078e000f */
[----:B------:R-:W-:Y:S01]  /*4230*/  IMAD.MOV.U32 R224, RZ, RZ, R14 ;  /* 0x000000ffffe07224 */ /* 0x000fe200078e000e */
[----:B------:R0:W5:Y:S01]  /*4240*/  LDL.LU R3, [R1+0x2c0] ;  /* 0x0002c00001037983 */ /* 0x0001620000300800 */
[----:B------:R-:W-:Y:S02]  /*4250*/  IMAD.MOV.U32 R225, RZ, RZ, R13 ;  /* 0x000000ffffe17224 */ /* 0x000fe400078e000d */
[----:B------:R-:W-:Y:S01]  /*4260*/  IMAD.MOV.U32 R226, RZ, RZ, R12 ;  /* 0x000000ffffe27224 */ /* 0x000fe200078e000c */
[----:B------:R0:W5:Y:S01]  /*4270*/  LDL.LU R2, [R1+0x2bc] ;  /* 0x0002bc0001027983 */ /* 0x0001620000300800 */
[----:B------:R-:W-:-:S02]  /*4280*/  IMAD.MOV.U32 R227, RZ, RZ, R11 ;  /* 0x000000ffffe37224 */ /* 0x000fc400078e000b */
[----:B------:R-:W-:Y:S02]  /*4290*/  IMAD.MOV.U32 R228, RZ, RZ, R10 ;  /* 0x000000ffffe47224 */ /* 0x000fe400078e000a */
[----:B------:R-:W-:Y:S02]  /*42a0*/  IMAD.MOV.U32 R229, RZ, RZ, R9 ;  /* 0x000000ffffe57224 */ /* 0x000fe400078e0009 */
[----:B------:R-:W-:Y:S02]  /*42b0*/  IMAD.MOV.U32 R230, RZ, RZ, R8 ;  /* 0x000000ffffe67224 */ /* 0x000fe400078e0008 */
[----:B------:R-:W-:Y:S02]  /*42c0*/  IMAD.MOV.U32 R232, RZ, RZ, R6 ;  /* 0x000000ffffe87224 */ /* 0x000fe400078e0006 */
[----:B------:R-:W-:Y:S02]  /*42d0*/  IMAD.MOV.U32 R233, RZ, RZ, R5 ;  /* 0x000000ffffe97224 */ /* 0x000fe400078e0005 */
[----:B------:R-:W-:-:S02]  /*42e0*/  IMAD.MOV.U32 R234, RZ, RZ, R4 ;  /* 0x000000ffffea7224 */ /* 0x000fc400078e0004 */
        /* <DEDUP_REMOVED lines=68> */
[----:B-1----:R0:W5:Y:S04]  /*4730*/  LDL.LU R162, [R1+0x2b8] ;  /* 0x0002b80001a27983 */ /* 0x0021680000300800 */
[----:B------:R-:W2:Y:S04]  /*4740*/  LDL.LU.64 R150, [R1+0x2b0] ;  /* 0x0002b00001967983 */ /* 0x000ea80000300a00 */
        /* <DEDUP_REMOVED lines=20> */
[----:B------:R-:W2:Y:S01]  /*4890*/  LDL.LU.64 R108, [R1+0x208] ;  /* 0x00020800016c7983 */ /* 0x000ea20000300a00 */
[----:B------:R-:W-:Y:S01]  /*48a0*/  UIADD3 UR8, UR6, 0x406, URZ ;  /* 0x0000040606087890 */ /* 0x000fe2000fffe03f */
[----:B------:R-:W-:Y:S01]  /*48b0*/  UMOV UR9, 0x40000040 ;  /* 0x4000004000097882 */ /* 0x000fe20000000000 */
[----:B--2---:R-:W-:-:S07]  /*48c0*/  WARPGROUP.ARRIVE ;  /* 0x00000000000079c5 */ /* 0x004fce0000000000 */
[----:B------:R-:W-:Y:S03]  /*48d0*/  HGMMA.64x256x8.F32.TF32 R24, gdesc[UR8], R24, gsb0 ;  /* 0x07e00000081879f0 */ /* 0x000fe60008002818 */
[----:B------:R-:W-:Y:S02]  /*48e0*/  WARPGROUP.DEPBAR.LE gsb0, 0x0 ;  /* 0x00008000000079c5 */ /* 0x000fe40000010000 */
[----:B0-----:R-:W-:Y:S05]  /*48f0*/  @!P1 BRA `(.L_x_18) ;  /* 0x0000004000b89947 */ /* 0x001fea0003800000 */
[----:B------:R-:W-:-:S04]  /*4900*/  UIADD3 UR6, UR39, 0x1, URZ ;  /* 0x0000000127067890 */ /* 0x000fc8000fffe03f */
[----:B------:R-:W-:-:S04]  /*4910*/  UISETP.NE.AND UP0, UPT, UR6, 0x3, UPT ;  /* 0x000000030600788c */ /* 0x000fc8000bf05270 */
[----:B------:R-:W-:Y:S02]  /*4920*/  USEL UR7, URZ, 0x1, UP0 ;  /* 0x000000013f077887 */ /* 0x000fe40008000000 */
[----:B------:R-:W-:Y:S02]  /*4930*/  USEL UR6, UR6, URZ, UP0 ;  /* 0x0000003f06067287 */ /* 0x000fe40008000000 */
[----:B------:R-:W-:-:S06]  /*4940*/  ULOP3.LUT UR7, UR38, UR7, URZ, 0x3c, !UPT ;  /* 0x0000000726077292 */ /* 0x000fcc000f8e3c3f */
[----:B------:R-:W-:Y:S01]  /*4950*/  IMAD.U32 R0, RZ, RZ, UR7 ;  /* 0x00000007ff007e24 */ /* 0x000fe2000f8e00ff */
[----:B------:R-:W-:-:S06]  /*4960*/  UMOV UR7, UR39 ;  /* 0x0000002700077c82 */ /* 0x000fcc0008000000 */
.L_x_25:
[----:B------:R-:W-:Y:S05]  /*4970*/  @!P0 BRA `(.L_x_19) ;  /* 0x0000000000048947 */ /* 0x000fea0003800000 */
[----:B------:R-:W-:Y:S01]  /*4980*/  BPT.TRAP 0x1 ;  /* 0x000000040000795c */ /* 0x000fe20000300000 */
.L_x_19:
[----:B------:R-:W0:Y:S01]  /*4990*/  S2UR UR8, SR_CgaCtaId ;  /* 0x00000000000879c3 */ /* 0x000e220000008800 */
[----:B------:R-:W-:Y:S01]  /*49a0*/  UMOV UR12, 0x400 ;  /* 0x00000400000c7882 */ /* 0x000fe20000000000 */
[----:B------:R-:W-:Y:S01]  /*49b0*/  SHF.L.U32 R4, R0, 0x1f, RZ ;  /* 0x0000001f00047819 */ /* 0x000fe200000006ff */
[----:B0-----:R-:W-:-:S04]  /*49c0*/  ULEA UR12, UR8, UR12, 0x18 ;  /* 0x0000000c080c7291 */ /* 0x001fc8000f8ec03f */
[----:B------:R-:W-:-:S09]  /*49d0*/  ULEA UR8, UR6, UR12, 0x3 ;  /* 0x0000000c06087291 */ /* 0x000fd2000f8e183f */
[----:B------:R0:W1:Y:S01]  /*49e0*/  SYNCS.PHASECHK.TRANS64.TRYWAIT P1, [UR8], R4 ;  /* 0x00000004ff0075a7 */ /* 0x0000620008020148 */
[----:B------:R-:W-:Y:S05]  /*49f0*/  @!P0 BRA `(.L_x_20) ;  /* 0x0000000000048947 */ /* 0x000fea0003800000 */
[----:B------:R-:W-:Y:S01]  /*4a00*/  BPT.TRAP 0x1 ;  /* 0x000000040000795c */ /* 0x000fe20000300000 */
.L_x_20:
[----:B-1----:R-:W-:Y:S05]  /*4a10*/  @P1 BRA `(.L_x_21) ;  /* 0x0000000000081947 */ /* 0x002fea0003800000 */
[----:B------:R-:W1:Y:S02]  /*4a20*/  SYNCS.PHASECHK.TRANS64.TRYWAIT P1, [UR8], R4 ;  /* 0x00000004ff0075a7 */ /* 0x000e640008020148 */
[----:B-1----:R-:W-:Y:S05]  /*4a30*/  @!P1 BRA `(.L_x_22) ;  /* 0x0000016000e09947 */ /* 0x002fea0003800000 */
.L_x_21:
        /* <DEDUP_REMOVED lines=64> */
[----:B--2---:R-:W2:Y:S04]  /*4e40*/  LDL.LU.64 R24, [R1] ;  /* 0x0000000001187983 */ /* 0x004ea80000300a00 */
        /* <DEDUP_REMOVED lines=63> */
[----:B------:R-:W-:-:S02]  /*5240*/  ULEA UR13, UR6, UR4, 0xb ;  /* 0x00000004060d7291 */ /* 0x000fc4000f8e583f */
[----:B------:R-:W-:Y:S01]  /*5250*/  ULEA UR14, UR6, UR5, 0xb ;  /* 0x00000005060e7291 */ /* 0x000fe2000f8e583f */
[----:B-----5:R-:W-:Y:S01]  /*5260*/  STL [R1+0x2cc], R17 ;  /* 0x0002cc1101007387 */ /* 0x020fe20000100800 */
[----:B------:R-:W-:Y:S01]  /*5270*/  UMOV UR9, 0x40000040 ;  /* 0x4000004000097882 */ /* 0x000fe20000000000 */
[----:B------:R-:W-:Y:S02]  /*5280*/  UMOV UR11, 0x40000040 ;  /* 0x40000040000b7882 */ /* 0x000fe40000000000 */
[----:B------:R-:W-:Y:S01]  /*5290*/  UMOV UR8, UR13 ;  /* 0x0000000d00087c82 */ /* 0x000fe20008000000 */
[----:B------:R-:W-:Y:S01]  /*52a0*/  STL [R1+0x2c8], R16 ;  /* 0x0002c81001007387 */ /* 0x000fe20000100800 */
[----:B------:R-:W-:-:S03]  /*52b0*/  UMOV UR10, UR14 ;  /* 0x0000000e000a7c82 */ /* 0x000fc60008000000 */
[----:B------:R-:W-:Y:S04]  /*52c0*/  STL [R1+0x2c4], R3 ;  /* 0x0002c40301007387 */ /* 0x000fe80000100800 */
[----:B------:R3:W-:Y:S04]  /*52d0*/  STL [R1+0x2c0], R2 ;  /* 0x0002c00201007387 */ /* 0x0007e80000100800 */
[----:B------:R4:W-:Y:S01]  /*52e0*/  STL [R1+0x2bc], R0 ;  /* 0x0002bc0001007387 */ /* 0x0009e20000100800 */
[----:B--2---:R-:W-:-:S06]  /*52f0*/  WARPGROUP.ARRIVE ;  /* 0x00000000000079c5 */ /* 0x004fcc0000000000 */
[----:B------:R-:W-:Y:S03]  /*5300*/  HGMMA.64x256x8.F32.TF32 R24, gdesc[UR8], R24, gsb0 ;  /* 0x07e00000081879f0 */ /* 0x000fe60008002818 */
[----:B------:R-:W-:Y:S02]  /*5310*/  WARPGROUP.DEPBAR.LE gsb0, 0x0 ;  /* 0x00008000000079c5 */ /* 0x000fe40000010000 */
[----:B------:R-:W-:Y:S01]  /*5320*/  STL.64 [R1], R24 ;  /* 0x0000001801007387 */ /* 0x000fe20000100a00 */
[----:B---3--:R-:W-:Y:S01]  /*5330*/  IMAD.MOV.U32 R2, RZ, RZ, R150 ;  /* 0x000000ffff027224 */ /* 0x008fe200078e0096 */
[----:B------:R-:W-:Y:S01]  /*5340*/  MOV R10, R142 ;  /* 0x0000008e000a7202 */ /* 0x000fe20000000f00 */
[----:B----4-:R-:W-:Y:S01]  /*5350*/  IMAD.MOV.U32 R0, RZ, RZ, R151 ;  /* 0x000000ffff007224 */ /* 0x010fe200078e0097 */
[----:B------:R-:W-:Y:S01]  /*5360*/  STL.64 [R1+0x8], R26 ;  /* 0x0000081a01007387 */ /* 0x000fe20000100a00 */
[----:B01----:R-:W-:Y:S01]  /*5370*/  IMAD.MOV.U32 R4, RZ, RZ, R148 ;  /* 0x000000ffff047224 */ /* 0x003fe200078e0094 */
        /* <DEDUP_REMOVED lines=33> */
[----:B------:R0:W-:Y:S01]  /*5590*/  STL.64 [R1+0x50], R44 ;  /* 0x0000502c01007387 */ /* 0x0001e20000100a00 */
[----:B------:R-:W-:Y:S02]  /*55a0*/  IMAD.MOV.U32 R212, RZ, RZ, R128 ;  /* 0x000000ffffd47224 */ /* 0x000fe400078e0080 */
[----:B------:R-:W-:Y:S01]  /*55b0*/  IMAD.MOV.U32 R23, RZ, RZ, R129 ;  /* 0x000000ffff177224 */ /* 0x000fe200078e0081 */
[----:B------:R-:W2:Y:S01]  /*55c0*/  LDL.LU.64 R150, [R1+0x780] ;  /* 0x0007800001967983 */ /* 0x000ea20000300a00 */
[----:B------:R-:W-:Y:S02]  /*55d0*/  IMAD.MOV.U32 R210, RZ, RZ, R126 ;  /* 0x000000ffffd27224 */ /* 0x000fe400078e007e */
[----:B------:R-:W-:Y:S01]  /*55e0*/  IMAD.MOV.U32 R211, RZ, RZ, R127 ;  /* 0x000000ffffd37224 */ /* 0x000fe200078e007f */
[----:B------:R-:W2:Y:S01]  /*55f0*/  LDL.LU.64 R148, [R1+0x778] ;  /* 0x0007780001947983 */ /* 0x000ea20000300a00 */
[----:B------:R-:W-:-:S02]  /*5600*/  IMAD.MOV.U32 R208, RZ, RZ, R124 ;  /* 0x000000ffffd07224 */ /* 0x000fc400078e007c */
[----:B------:R-:W-:Y:S01]  /*5610*/  IMAD.MOV.U32 R209, RZ, RZ, R125 ;  /* 0x000000ffffd17224 */ /* 0x000fe200078e007d */
[----:B------:R-:W2:Y:S01]  /*5620*/  LDL.LU.64 R146, [R1+0x770] ;  /* 0x0007700001927983 */ /* 0x000ea20000300a00 */
        /* <DEDUP_REMOVED lines=105> */
[----:B------:R-:W-:-:S03]  /*5cc0*/  IMAD.MOV.U32 R234, RZ, RZ, R47 ;  /* 0x000000ffffea7224 */ /* 0x000fc600078e002f */
        /* <DEDUP_REMOVED lines=15> */
[----:B0-----:R-:W2:Y:S04]  /*5dc0*/  LDL.LU.64 R44, [R1+0x5d8] ;  /* 0x0005d800012c7983 */ /* 0x001ea80000300a00 */
        /* <DEDUP_REMOVED lines=11> */
[----:B------:R-:W-:-:S02]  /*5e80*/  UMOV UR9, 0x40000040 ;  /* 0x4000004000097882 */ /* 0x000fc40000000000 */
[----:B------:R-:W-:Y:S01]  /*5e90*/  STL [R1+0x580], R162 ;  /* 0x000580a201007387 */ /* 0x000fe20000100800 */
[----:B--2---:R-:W-:-:S06]  /*5ea0*/  WARPGROUP.ARRIVE ;  /* 0x00000000000079c5 */ /* 0x004fcc0000000000 */
        /* <DEDUP_REMOVED lines=92> */
[----:B------:R-:W-:Y:S02]  /*6470*/  UIADD3 UR8, UR13, 0x2, URZ ;  /* 0x000000020d087890 */ /* 0x000fe4000fffe03f */
[----:B------:R-:W-:Y:S01]  /*6480*/  UIADD3 UR10, UR14, 0x2, URZ ;  /* 0x000000020e0a7890 */ /* 0x000fe2000fffe03f */
[----:B------:R-:W-:Y:S01]  /*6490*/  UMOV UR9, 0x40000040 ;  /* 0x4000004000097882 */ /* 0x000fe20000000000 */
[----:B------:R-:W-:Y:S01]  /*64a0*/  UMOV UR11, 0x40000040 ;  /* 0x40000040000b7882 */ /* 0x000fe20000000000 */
        /* <DEDUP_REMOVED lines=236> */
[----:B------:R-:W-:Y:S01]  /*7370*/  STL.64 [R1+0x30], R36 ;  /* 0x0000302401007387 */ /* 0x000fe20000100a00 */
[----:B------:R-:W-:-:S03]  /*7380*/  IMAD.MOV.U32 R5, RZ, RZ, R150 ;  /* 0x000000ffff057224 */ /* 0x000fc600078e0096 */
[----:B------:R-:W-:Y:S01]  /*7390*/  STL.64 [R1+0x38], R38 ;  /* 0x0000382601007387 */ /* 0x000fe20000100a00 */
[----:B------:R-:W-:-:S03]  /*73a0*/  IMAD.MOV.U32 R4, RZ, RZ, R151 ;  /* 0x000000ffff047224 */ /* 0x000fc600078e0097 */
[----:B------:R-:W-:Y:S01]  /*73b0*/  STL.64 [R1+0x40], R40 ;  /* 0x0000402801007387 */ /* 0x000fe20000100a00 */
[----:B------:R-:W-:-:S03]  /*73c0*/  IMAD.MOV.U32 R7, RZ, RZ, R148 ;  /* 0x000000ffff077224 */ /* 0x000fc600078e0094 */
[----:B------:R-:W-:Y:S01]  /*73d0*/  STL.64 [R1+0x48], R42 ;  /* 0x0000482a01007387 */ /* 0x000fe20000100a00 */
[----:B------:R-:W-:-:S03]  /*73e0*/  IMAD.MOV.U32 R6, RZ, RZ, R149 ;  /* 0x000000ffff067224 */ /* 0x000fc600078e0095 */
[----:B------:R0:W-:Y:S01]  /*73f0*/  STL.64 [R1+0x50], R44 ;  /* 0x0000502c01007387 */ /* 0x0001e20000100a00 */
[----:B------:R-:W-:Y:S01]  /*7400*/  IMAD.MOV.U32 R9, RZ, RZ, R146 ;  /* 0x000000ffff097224 */ /* 0x000fe200078e0092 */
[----:B------:R-:W-:Y:S01]  /*7410*/  MOV R11, R144 ;  /* 0x00000090000b7202 */ /* 0x000fe20000000f00 */
[----:B------:R-:W-:Y:S01]  /*7420*/  IMAD.MOV.U32 R8, RZ, RZ, R147 ;  /* 0x000000ffff087224 */ /* 0x000fe200078e0093 */
[----:B------:R-:W3:Y:S01]  /*7430*/  LDL.LU.64 R150, [R1+0x4c8] ;  /* 0x0004c80001967983 */ /* 0x000ee20000300a00 */
[----:B------:R-:W-:-:S03]  /*7440*/  IMAD.MOV.U32 R10, RZ, RZ, R145 ;  /* 0x000000ffff0a7224 */ /* 0x000fc600078e0091 */
[----:B------:R-:W3:Y:S01]  /*7450*/  LDL.LU.64 R148, [R1+0x4c0] ;  /* 0x0004c00001947983 */ /* 0x000ee20000300a00 */
[----:B------:R-:W-:Y:S02]  /*7460*/  IMAD.MOV.U32 R13, RZ, RZ, R142 ;  /* 0x000000ffff0d7224 */ /* 0x000fe400078e008e */
        /* <DEDUP_REMOVED lines=251> */
[----:B------:R-:W-:Y:S01]  /*8420*/  IMAD.MOV.U32 R228, RZ, RZ, R11 ;  /* 0x000000ffffe47224 */ /* 0x000fe200078e000b */
[----:B------:R0:W5:Y:S01]  /*8430*/  LDL.LU R0, [R1+0x2bc] ;  /* 0x0002bc0001007983 */ /* 0x0001620000300800 */
        /* <DEDUP_REMOVED lines=102> */
[----:B------:R-:W-:Y:S01]  /*8aa0*/  BPT.TRAP 0x1 ;  /* 0x000000040000795c */ /* 0x000fe20000300000 */
.L_x_23:
[----:B------:R-:W-:Y:S02]  /*8ab0*/  UISETP.GT.U32.AND UP0, UPT, UR40, 0x1, UPT ;  /* 0x000000012800788c */ /* 0x000fe4000bf04070 */
[----:B------:R-:W-:-:S04]  /*8ac0*/  ULEA UR12, UR7, UR12, 0x3 ;  /* 0x0000000c070c7291 */ /* 0x000fc8000f8e183f */
[----:B------:R-:W-:Y:S01]  /*8ad0*/  UIADD3 UR12, UR12, 0x18, URZ ;  /* 0x000000180c0c7890 */ /* 0x000fe2000fffe03f */
[----:B------:R-:W-:-:S03]  /*8ae0*/  PLOP3.LUT P1, PT, PT, PT, UP0, 0x80, 0x0 ;  /* 0x000000000000781c */ /* 0x000fc60003f2f008 */
[----:B------:R-:W-:-:S09]  /*8af0*/  UPRMT UR12, URZ, 0x654, UR12 ;  /* 0x000006543f0c7896 */ /* 0x000fd2000800000c */
[----:B------:R-:W-:Y:S01]  /*8b00*/  SYNCS.ARRIVE.TRANS64.RED.A1T0 RZ, [UR12], RZ ;  /* 0x000000ffffff79a7 */ /* 0x000fe2000810040c */
[----:B------:R-:W-:Y:S05]  /*8b10*/  @P1 BRA `(.L_x_24) ;  /* 0x0000000000041947 */ /* 0x000fea0003800000 */
[----:B------:R-:W-:Y:S01]  /*8b20*/  BPT.TRAP 0x1 ;  /* 0x000000040000795c */ /* 0x000fe20000300000 */
.L_x_24:
[----:B------:R-:W-:Y:S01]  /*8b30*/  UIADD3 UR6, UR6, 0x1, URZ ;  /* 0x0000000106067890 */ /* 0x000fe2000fffe03f */
[C---:B-----5:R-:W-:Y:S01]  /*8b40*/  ISETP.GT.AND P1, PT, R3.reuse, 0x1, PT ;  /* 0x000000010300780c */ /* 0x060fe20003f24270 */
[----:B------:R-:W-:Y:S01]  /*8b50*/  UIADD3 UR7, UR7, 0x1, URZ ;  /* 0x0000000107077890 */ /* 0x000fe2000fffe03f */
[----:B------:R-:W-:Y:S01]  /*8b60*/  VIADD R3, R3, 0xffffffff ;  /* 0xffffffff03037836 */ /* 0x000fe20000000000 */
[----:B------:R-:W-:Y:S02]  /*8b70*/  UISETP.NE.AND UP0, UPT, UR6, 0x3, UPT ;  /* 0x000000030600788c */ /* 0x000fe4000bf05270 */
[----:B------:R-:W-:Y:S02]  /*8b80*/  UISETP.NE.AND UP1, UPT, UR7, 0x3, UPT ;  /* 0x000000030700788c */ /* 0x000fe4000bf25270 */
[----:B------:R-:W-:Y:S02]  /*8b90*/  USEL UR8, URZ, 0x1, UP0 ;  /* 0x000000013f087887 */ /* 0x000fe40008000000 */
[----:B------:R-:W-:-:S02]  /*8ba0*/  USEL UR6, UR6, URZ, UP0 ;  /* 0x0000003f06067287 */ /* 0x000fc40008000000 */
[----:B------:R-:W-:Y:S02]  /*8bb0*/  USEL UR7, UR7, URZ, UP1 ;  /* 0x0000003f07077287 */ /* 0x000fe40008800000 */
[----:B------:R-:W-:Y:S01]  /*8bc0*/  LOP3.LUT R0, R0, UR8, RZ, 0x3c, !PT ;  /* 0x0000000800007c12 */ /* 0x000fe2000f8e3cff */
[----:B------:R-:W-:Y:S09]  /*8bd0*/  @P1 BRA `(.L_x_25) ;  /* 0xffffffbc00641947 */ /* 0x000ff2000383ffff */
.L_x_18:
[----:B------:R-:W0:Y:S02]  /*8be0*/  LDC R0, c[0x0][0x28c] ;  /* 0x0000a300ff007b82 */ /* 0x000e240000000800 */
[----:B0-----:R-:W-:-:S13]  /*8bf0*/  ISETP.GE.AND P1, PT, R0, 0x1, PT ;  /* 0x000000010000780c */ /* 0x001fda0003f26270 */
[----:B------:R-:W-:Y:S05]  /*8c00*/  @!P1 BRA `(.L_x_26) ;  /* 0x00000000004c9947 */ /* 0x000fea0003800000 */
[----:B------:R-:W-:Y:S05]  /*8c10*/  @!P0 BRA `(.L_x_27) ;  /* 0x0000000000048947 */ /* 0x000fea0003800000 */
[----:B------:R-:W-:Y:S01]  /*8c20*/  BPT.TRAP 0x1 ;  /* 0x000000040000795c */ /* 0x000fe20000300000 */
.L_x_27:
[----:B------:R-:W0:Y:S01]  /*8c30*/  S2UR UR7, SR_CgaCtaId ;  /* 0x00000000000779c3 */ /* 0x000e220000008800 */
[----:B------:R-:W-:-:S04]  /*8c40*/  UISETP.LT.AND UP0, UPT, UR44, 0x1, UPT ;  /* 0x000000012c00788c */ /* 0x000fc8000bf01270 */
[----:B------:R-:W-:Y:S02]  /*8c50*/  USEL UR6, UR44, 0x1, UP0 ;  /* 0x000000012c067887 */ /* 0x000fe40008000000 */
[----:B------:R-:W-:Y:S02]  /*8c60*/  UISETP.GT.U32.AND UP0, UPT, UR40, 0x1, UPT ;  /* 0x000000012800788c */ /* 0x000fe4000bf04070 */
[----:B------:R-:W-:-:S04]  /*8c70*/  UIADD3 UR6, UR39, UR44, -UR6 ;  /* 0x0000002c27067290 */ /* 0x000fc8000fffe806 */
[----:B------:R-:W-:Y:S01]  /*8c80*/  UIMAD.WIDE.U32 UR4, UR6, -0x55555555, URZ ;  /* 0xaaaaaaab060478a5 */ /* 0x000fe2000f8e003f */
[----:B------:R-:W-:-:S03]  /*8c90*/  PLOP3.LUT P0, PT, PT, PT, UP0, 0x80, 0x0 ;  /* 0x000000000000781c */ /* 0x000fc60003f0f008 */
[----:B------:R-:W-:-:S03]  /*8ca0*/  USHF.R.U32.HI UR4, URZ, 0x1, UR5 ;  /* 0x000000013f047899 */ /* 0x000fc60008011605 */
[----:B------:R-:W-:Y:S01]  /*8cb0*/  UMOV UR5, 0x400 ;  /* 0x0000040000057882 */ /* 0x000fe20000000000 */
[----:B------:R-:W-:Y:S02]  /*8cc0*/  UIMAD UR6, UR4, -0x3, UR6 ;  /* 0xfffffffd040678a4 */ /* 0x000fe4000f8e0206 */
[----:B0-----:R-:W-:-:S04]  /*8cd0*/  ULEA UR5, UR7, UR5, 0x18 ;  /* 0x0000000507057291 */ /* 0x001fc8000f8ec03f */
[----:B------:R-:W-:-:S04]  /*8ce0*/  ULEA UR6, UR6, UR5, 0x3 ;  /* 0x0000000506067291 */ /* 0x000fc8000f8e183f */
[----:B------:R-:W-:-:S04]  /*8cf0*/  UIADD3 UR6, UR6, 0x18, URZ ;  /* 0x0000001806067890 */ /* 0x000fc8000fffe03f */
[----:B------:R-:W-:-:S09]  /*8d00*/  UPRMT UR6, URZ, 0x654, UR6 ;  /* 0x000006543f067896 */ /* 0x000fd20008000006 */
[----:B------:R-:W-:Y:S01]  /*8d10*/  SYNCS.ARRIVE.TRANS64.RED.A1T0 RZ, [UR6], RZ ;  /* 0x000000ffffff79a7 */ /* 0x000fe20008100406 */
[----:B------:R-:W-:Y:S05]  /*8d20*/  @P0 BRA `(.L_x_26) ;  /* 0x0000000000040947 */ /* 0x000fea0003800000 */
[----:B------:R-:W-:Y:S01]  /*8d30*/  BPT.TRAP 0x1 ;  /* 0x000000040000795c */ /* 0x000fe20000300000 */
.L_x_26:
[----:B------:R-:W0:Y:S01]  /*8d40*/  S2R R8, SR_TID.X ;  /* 0x0000000000087919 */ /* 0x000e220000002100 */
[----:B------:R-:W-:Y:S01]  /*8d50*/  IMAD.MOV.U32 R19, RZ, RZ, 0x6540 ;  /* 0x00006540ff137424 */ /* 0x000fe200078e00ff */
[----:B------:R-:W-:Y:S01]  /*8d60*/  USHF.R.S32.HI UR10, URZ, 0x1f, UR43 ;  /* 0x0000001f3f0a7899 */ /* 0x000fe2000801142b */
[----:B-----5:R-:W-:Y:S01]  /*8d70*/  LOP3.LUT R4, R162, 0x1, RZ, 0xc0, !PT ;  /* 0x00000001a2047812 */ /* 0x020fe200078ec0ff */
[----:B------:R-:W-:Y:S01]  /*8d80*/  ULDC.64 UR8, c[0x0][0x5d0] ;  /* 0x0001740000087ab9 */ /* 0x000fe20000000a00 */
[----:B------:R-:W-:Y:S01]  /*8d90*/  UIMAD.WIDE UR6, UR41, 0x100, URZ ;  /* 0x00000100290678a5 */ /* 0x000fe2000f8e023f */
[----:B------:R-:W-:Y:S01]  /*8da0*/  IMAD.U32 R6, RZ, RZ, UR8 ;  /* 0x00000008ff067e24 */ /* 0x000fe2000f8e00ff */
[----:B------:R-:W-:Y:S01]  /*8db0*/  UIMAD UR4, UR10, UR8, URZ ;  /* 0x000000080a0472a4 */ /* 0x000fe2000f8e023f */
[----:B------:R-:W-:Y:S01]  /*8dc0*/  IMAD.SHL.U32 R3, R4, 0x40, RZ ;  /* 0x0000004004037824 */ /* 0x000fe200078e00ff */
[----:B------:R-:W-:Y:S02]  /*8dd0*/  USHF.L.U32 UR41, UR41, 0x8, URZ ;  /* 0x0000000829297899 */ /* 0x000fe4000800063f */
[----:B------:R-:W-:Y:S01]  /*8de0*/  UIMAD UR4, UR43, UR9, UR4 ;  /* 0x000000092b0472a4 */ /* 0x000fe2000f8e0204 */
[----:B------:R-:W-:Y:S01]  /*8df0*/  ULDC UR8, c[0x0][0x284] ;  /* 0x0000a10000087ab9 */ /* 0x000fe20000000800 */
[----:B------:R-:W-:Y:S01]  /*8e00*/  UIADD3 UR39, UR44, UR39, URZ ;  /* 0x000000272c277290 */ /* 0x000fe2000fffe03f */
[----:B------:R-:W-:Y:S01]  /*8e10*/  MOV R158, UR8 ;  /* 0x00000008009e7c02 */ /* 0x000fe20008000f00 */
[----:B------:R-:W-:-:S02]  /*8e20*/  UISETP.GE.U32.AND UP2, UPT, UR44, 0x3, UPT ;  /* 0x000000032c00788c */ /* 0x000fc4000bf46070 */
[----:B------:R-:W-:-:S04]  /*8e30*/  UISETP.GT.U32.AND UP1, UPT, UR39, 0x2, UPT ;  /* 0x000000022700788c */ /* 0x000fc8000bf24070 */
[----:B------:R-:W-:Y:S01]  /*8e40*/  UISETP.LT.U32.AND UP1, UPT, UR44, 0x3, UP1 ;  /* 0x000000032c00788c */ /* 0x000fe20008f21070 */
[C---:B0-----:R-:W-:Y:S01]  /*8e50*/  IMAD.SHL.U32 R18, R8.reuse, 0x2, RZ ;  /* 0x0000000208127824 */ /* 0x041fe200078e00ff */
[----:B------:R-:W-:Y:S02]  /*8e60*/  SHF.R.U32.HI R0, RZ, 0x2, R8 ;  /* 0x00000002ff007819 */ /* 0x000fe40000011608 */
[----:B------:R-:W-:Y:S02]  /*8e70*/  LOP3.LUT R5, R8, 0x60, RZ, 0xc0, !PT ;  /* 0x0000006008057812 */ /* 0x000fe400078ec0ff */
[----:B------:R-:W-:Y:S02]  /*8e80*/  LOP3.LUT R18, R18, 0x6, RZ, 0xc0, !PT ;  /* 0x0000000612127812 */ /* 0x000fe400078ec0ff */
[----:B------:R-:W-:Y:S02]  /*8e90*/  LOP3.LUT R0, R0, 0x7, RZ, 0xc0, !PT ;  /* 0x0000000700007812 */ /* 0x000fe400078ec0ff */
[----:B------:R-:W-:Y:S01]  /*8ea0*/  PRMT R18, R18, R19, UR42 ;  /* 0x0000002a12127e16 */ /* 0x000fe20008000013 */
[----:B------:R-:W-:Y:S01]  /*8eb0*/  USHF.L.U32 UR42, UR42, 0x8, URZ ;  /* 0x000000082a2a7899 */ /* 0x000fe2000800063f */
[----:B------:R-:W-:-:S02]  /*8ec0*/  SHF.R.U32.HI R5, RZ, 0x1, R5 ;  /* 0x00000001ff057819 */ /* 0x000fc40000011605 */
[----:B------:R-:W-:Y:S02]  /*8ed0*/  SHF.R.S32.HI R19, RZ, 0x1f, R18 ;  /* 0x0000001fff137819 */ /* 0x000fe40000011412 */
[--C-:B------:R-:W-:Y:S02]  /*8ee0*/  LOP3.LUT R3, R3, 0x40, R0.reuse, 0xe2, !PT ;  /* 0x0000004003037812 */ /* 0x100fe400078ee200 */
[----:B------:R-:W-:Y:S01]  /*8ef0*/  IADD3 R0, RZ, -R5, -R0 ;  /* 0x80000005ff007210 */ /* 0x000fe20007ffe800 */
[----:B------:R-:W-:Y:S01]  /*8f00*/  IMAD.WIDE.U32 R6, R6, UR43, R18 ;  /* 0x0000002b06067c25 */ /* 0x000fe2000f8e0012 */
[----:B------:R-:W-:-:S03]  /*8f10*/  LOP3.LUT R3, R3, UR6, R5, 0xfe, !PT ;  /* 0x0000000603037c12 */ /* 0x000fc6000f8efe05 */
[----:B------:R-:W-:Y:S01]  /*8f20*/  VIADD R7, R7, UR4 ;  /* 0x0000000407077c36 */ /* 0x000fe20008000000 */
[----:B------:R-:W-:Y:S01]  /*8f30*/  ULDC UR4, c[0x0][0x288] ;  /* 0x0000a20000047ab9 */ /* 0x000fe20000000800 */
[----:B------:R-:W-:Y:S01]  /*8f40*/  IMAD R0, R4, -0x40, R0 ;  /* 0xffffffc004007824 */ /* 0x000fe200078e0200 */
[----:B------:R-:W-:Y:S01]  /*8f50*/  UISETP.GE.AND UP0, UPT, UR42, UR4, UPT ;  /* 0x000000042a00728c */ /* 0x000fe2000bf06270 */
[----:B------:R-:W-:-:S03]  /*8f60*/  IMAD.MOV.U32 R4, RZ, RZ, -0x2 ;  /* 0xfffffffeff047424 */ /* 0x000fc600078e00ff */
[----:B------:R-:W-:Y:S02]  /*8f70*/  UISETP.GE.OR UP0, UPT, UR41, UR8, UP0 ;  /* 0x000000082900728c */ /* 0x000fe40008706670 */
[----:B------:R-:W-:Y:S01]  /*8f80*/  IADD3 R158, R158, -UR41, R0 ;  /* 0x800000299e9e7c10 */ /* 0x000fe2000fffe000 */
[----:B------:R-:W-:Y:S01]  /*8f90*/  USEL UR8, URZ, 0x1, !UP1 ;  /* 0x000000013f087887 */ /* 0x000fe2000c800000 */
[----:B------:R-:W-:Y:S01]  /*8fa0*/  LOP3.LUT R0, R8, 0x3, RZ, 0xc0, !PT ;  /* 0x0000000308007812 */ /* 0x000fe200078ec0ff */
[----:B------:R-:W-:Y:S01]  /*8fb0*/  UMOV UR41, 0xffffffff ;  /* 0xffffffff00297882 */ /* 0x000fe20000000000 */
[----:B------:R-:W-:Y:S01]  /*8fc0*/  PLOP3.LUT P0, PT, PT, PT, UP0, 0x80, 0x0 ;  /* 0x000000000000781c */ /* 0x000fe20003f0f008 */
[----:B------:R-:W-:Y:S02]  /*8fd0*/  ULOP3.LUT UR38, UR38, UR8, URZ, 0x3c, !UPT ;  /* 0x0000000826267292 */ /* 0x000fe4000f8e3c3f */
[----:B------:R-:W-:Y:S01]  /*8fe0*/  IMAD R0, R0, R4, UR4 ;  /* 0x0000000400007e24 */ /* 0x000fe2000f8e0204 */
[----:B------:R-:W-:-:S03]  /*8ff0*/  UIMAD.WIDE.U32 UR4, UR39, -0x55555555, URZ ;  /* 0xaaaaaaab270478a5 */ /* 0x000fc6000f8e003f */
[----:B------:R-:W-:Y:S01]  /*9000*/  VIADD R0, R0, -UR42 ;  /* 0x8000002a00007c36 */ /* 0x000fe20008000000 */
[----:B------:R-:W-:-:S04]  /*9010*/  USHF.R.U32.HI UR4, URZ, 0x1, UR5 ;  /* 0x000000013f047899 */ /* 0x000fc80008011605 */
[----:B------:R-:W-:Y:S02]  /*9020*/  UIMAD UR39, UR4, -0x3, UR39 ;  /* 0xfffffffd042778a4 */ /* 0x000fe4000f8e0227 */
[----:B------:R-:W-:Y:S01]  /*9030*/  @UP2 ULOP3.LUT UR38, UR38, 0x1, UR4, 0x78, !UPT ;  /* 0x0000000126262892 */ /* 0x000fe2000f8e7804 */
[----:B------:R-:W-:Y:S11]  /*9040*/  @P0 BRA `(.L_x_28) ;  /* 0x000000fc00a80947 */ /* 0x000ff60003800000 */
[----:B------:R-:W-:Y:S01]  /*9050*/  FSETP.NEU.AND P0, PT, R16, RZ, PT ;  /* 0x000000ff1000720b */ /* 0x000fe20003f0d000 */
[----:B------:R-:W-:Y:S01]  /*9060*/  ULDC.64 UR8, c[0x0][0x5c8] ;  /* 0x0001720000087ab9 */ /* 0x000fe20000000a00 */
[----:B------:R-:W-:Y:S01]  /*9070*/  ISETP.GT.AND P3, PT, R158, RZ, PT ;  /* 0x000000ff9e00720c */ /* 0x000fe20003f64270 */
[----:B------:R-:W-:Y:S01]  /*9080*/  UIMAD UR4, UR7, UR8, URZ ;  /* 0x00000008070472a4 */ /* 0x000fe2000f8e023f */
[----:B------:R-:W-:Y:S01]  /*9090*/  IMAD.U32 R10, RZ, RZ, UR9 ;  /* 0x00000009ff0a7e24 */ /* 0x000fe2000f8e00ff */
[----:B------:R-:W-:Y:S01]  /*90a0*/  BSSY B0, `(.L_x_28) ;  /* 0x0000fe4000007945 */ /* 0x000fe20003800000 */
[----:B------:R-:W-:Y:S01]  /*90b0*/  IMAD.WIDE.U32 R6, R3, UR8, R6 ;  /* 0x0000000803067c25 */ /* 0x000fe2000f8e0006 */
[----:B------:R-:W-:-:S03]  /*90c0*/  ISETP.GT.AND P1, PT, R0, RZ, P3 ;  /* 0x000000ff0000720c */ /* 0x000fc60001f24270 */
[----:B------:R-:W-:-:S04]  /*90d0*/  IMAD R10, R3, R10, UR4 ;  /* 0x00000004030a7e24 */ /* 0x000fc8000f8e020a */
[----:B------:R-:W-:Y:S01]  /*90e0*/  IMAD.IADD R10, R7, 0x1, R10 ;  /* 0x00000001070a7824 */ /* 0x000fe200078e020a */
[----:B------:R-:W-:Y:S06]  /*90f0*/  @!P0 BRA `(.L_x_29) ;  /* 0x000000ac00448947 */ /* 0x000fec0003800000 */
[----:B------:R-:W0:Y:S01]  /*9100*/  LDC.64 R22, c[0x0][0x5b8] ;  /* 0x00016e00ff167b82 */ /* 0x000e220000000a00 */
[----:B------:R-:W2:Y:S01]  /*9110*/  LDL.LU R11, [R1] ;  /* 0x00000000010b7983 */ /* 0x000ea20000300800 */
[----:B------:R-:W-:-:S06]  /*9120*/  ULDC.64 UR4, c[0x0][0x5c0] ;  /* 0x0001700000047ab9 */ /* 0x000fcc0000000a00 */
[----:B------:R-:W1:Y:S08]  /*9130*/  LDC.64 R14, c[0x0][0x5b0] ;  /* 0x00016c00ff0e7b82 */ /* 0x000e700000000a00 */
[----:B------:R-:W3:Y:S01]  /*9140*/  LDC.64 R12, c[0x0][0x5a8] ;  /* 0x00016a00ff0c7b82 */ /* 0x000ee20000000a00 */
[C---:B0-----:R-:W-:Y:S02]  /*9150*/  IMAD R159, R22.reuse, UR10, RZ ;  /* 0x0000000a169f7c24 */ /* 0x041fe4000f8e02ff */
[----:B------:R-:W-:-:S04]  /*9160*/  IMAD.WIDE.U32 R152, R22, UR43, R18 ;  /* 0x0000002b16987c25 */ /* 0x000fc8000f8e0012 */
[----:B------:R-:W-:Y:S02]  /*9170*/  IMAD R159, R23, UR43, R159 ;  /* 0x0000002b179f7c24 */ /* 0x000fe4000f8e029f */
[----:B-1----:R-:W-:Y:S02]  /*9180*/  IMAD R156, R14, UR7, RZ ;  /* 0x000000070e9c7c24 */ /* 0x002fe4000f8e02ff */
[----:B------:R-:W-:Y:S02]  /*9190*/  IMAD.IADD R21, R153, 0x1, R159 ;  /* 0x0000000199157824 */ /* 0x000fe400078e029f */
[----:B------:R-:W-:Y:S02]  /*91a0*/  IMAD.MOV.U32 R20, RZ, RZ, R152 ;  /* 0x000000ffff147224 */ /* 0x000fe400078e0098 */
[C---:B------:R-:W-:Y:S02]  /*91b0*/  IMAD R156, R3.reuse, R15, R156 ;  /* 0x0000000f039c7224 */ /* 0x040fe400078e029c */
[----:B------:R-:W-:-:S04]  /*91c0*/  IMAD.WIDE.U32 R4, R3, R14, R20 ;  /* 0x0000000e03047225 */ /* 0x000fc800078e0014 */
[----:B------:R-:W-:Y:S01]  /*91d0*/  IMAD.IADD R5, R5, 0x1, R156 ;  /* 0x0000000105057824 */ /* 0x000fe200078e029c */
[----:B---3--:R-:W-:-:S04]  /*91e0*/  LEA R8, P0, R4, R12, 0x2 ;  /* 0x0000000c04087211 */ /* 0x008fc800078010ff */
[----:B------:R-:W-:-:S05]  /*91f0*/  LEA.HI.X R9, R4, R13, R5, 0x2, P0 ;  /* 0x0000000d04097211 */ /* 0x000fca00000f1405 */
[----:B------:R-:W3:Y:S01]  /*9200*/  @P1 LDG.E.LTC128B R23, desc[UR36][R8.64] ;  /* 0x0000002408171981 */ /* 0x000ee2000c1e1920 */
[C---:B------:R-:W-:Y:S01]  /*9210*/  LEA R4, P0, R6.reuse, UR4, 0x2 ;  /* 0x0000000406047c11 */ /* 0x040fe2000f8010ff */
[----:B------:R-:W-:Y:S03]  /*9220*/  BSSY B1, `(.L_x_30) ;  /* 0x0000010000017945 */ /* 0x000fe60003800000 */
[----:B------:R-:W-:Y:S02]  /*9230*/  LEA.HI.X R5, R6, UR5, R10, 0x2, P0 ;  /* 0x0000000506057c11 */ /* 0x000fe400080f140a */
[----:B---3--:R-:W-:-:S05]  /*9240*/  LOP3.LUT R7, R23, 0xffffe000, RZ, 0xc0, !PT ;  /* 0xffffe00017077812 */ /* 0x008fca00078ec0ff */
[----:B------:R-:W-:-:S04]  /*9250*/  FMUL R7, R7, R16 ;  /* 0x0000001007077220 */ /* 0x000fc80000400000 */
[----:B--2---:R-:W-:-:S05]  /*9260*/  FFMA R7, R11, R2, R7 ;  /* 0x000000020b077223 */ /* 0x004fca0000000007 */
[----:B------:R-:W-:-:S05]  /*9270*/  F2FP.TF32.F32.PACK_B R7, R7 ;  /* 0x00000007ff07723e */ /* 0x000fca00024050ff */
[----:B------:R0:W-:Y:S02]  /*9280*/  @P1 STG.E desc[UR36][R4.64], R7 ;  /* 0x0000000704001986 */ /* 0x0001e4000c101924 */
[----:B0-----:R-:W-:-:S04]  /*9290*/  IMAD.WIDE.U32 R6, R3, R14, R18 ;  /* 0x0000000e03067225 */ /* 0x001fc800078e0012 */
[----:B------:R-:W-:Y:S02]  /*92a0*/  IMAD.IADD R7, R156, 0x1, R7 ;  /* 0x000000019c077824 */ /* 0x000fe400078e0207 */
[----:B------:R-:W-:-:S04]  /*92b0*/  IMAD.WIDE.U32 R6, R22, UR43, R6 ;  /* 0x0000002b16067c25 */ /* 0x000fc8000f8e0006 */
[----:B------:R-:W-:Y:S01]  /*92c0*/  IMAD.IADD R7, R159, 0x1, R7 ;  /* 0x000000019f077824 */ /* 0x000fe200078e0207 */
[----:B------:R-:W-:-:S04]  /*92d0*/  LEA R10, P0, R6, R12, 0x2 ;  /* 0x0000000c060a7211 */ /* 0x000fc800078010ff */
[----:B------:R-:W-:Y:S02]  /*92e0*/  LEA.HI.X R11, R6, R13, R7, 0x2, P0 ;  /* 0x0000000d060b7211 */ /* 0x000fe400000f1407 */
[----:B------:R-:W-:-:S13]  /*92f0*/  ISETP.GT.AND P0, PT, R0, 0x1, P3 ;  /* 0x000000010000780c */ /* 0x000fda0001f04270 */
[----:B------:R-:W-:Y:S05]  /*9300*/  @!P0 BRA `(.L_x_31) ;  /* 0x0000000000048947 */ /* 0x000fea0003800000 */
[----:B------:R0:W5:Y:S02]  /*9310*/  LDG.E.LTC128B R23, desc[UR36][R10.64+0x4] ;  /* 0x000004240a177981 */ /* 0x000164000c1e1920 */
.L_x_31:
[----:B------:R-:W-:Y:S05]  /*9320*/  BSYNC B1 ;  /* 0x0000000000017941 */ /* 0x000fea0003800000 */
.L_x_30:
[----:B------:R-:W2:Y:S01]  /*9330*/  LDL.LU R7, [R1+0x4] ;  /* 0x0000040001077983 */ /* 0x000ea20000300800 */
[----:B-----5:R-:W-:Y:S01]  /*9340*/  LOP3.LUT R6, R23, 0xffffe000, RZ, 0xc0, !PT ;  /* 0xffffe00017067812 */ /* 0x020fe200078ec0ff */
[C---:B------:R-:W-:Y:S01]  /*9350*/  IMAD.SHL.U32 R154, R14.reuse, 0x8, RZ ;  /* 0x000000080e9a7824 */ /* 0x040fe200078e00ff */
[----:B------:R-:W-:Y:S01]  /*9360*/  SHF.L.U64.HI R155, R14, 0x3, R15 ;  /* 0x000000030e9b7819 */ /* 0x000fe2000001020f */
[----:B------:R-:W3:Y:S02]  /*9370*/  LDL.LU R157, [R1+0x8] ;  /* 0x00000800019d7983 */ /* 0x000ee40000300800 */
[----:B------:R-:W-:-:S04]  /*9380*/  FMUL R6, R6, R16 ;  /* 0x0000001006067220 */ /* 0x000fc80000400000 */
[----:B--2---:R-:W-:-:S05]  /*9390*/  FFMA R6, R7, R2, R6 ;  /* 0x0000000207067223 */ /* 0x004fca0000000006 */
[----:B------:R-:W-:-:S05]  /*93a0*/  F2FP.TF32.F32.PACK_B R6, R6 ;  /* 0x00000006ff06723e */ /* 0x000fca00024050ff */
[----:B------:R1:W-:Y:S01]  /*93b0*/  @P0 STG.E desc[UR36][R4.64+0x4], R6 ;  /* 0x0000040604000986 */ /* 0x0003e2000c101924 */
[----:B------:R-:W-:-:S04]  /*93c0*/  ISETP.GT.AND P0, PT, R158, 0x8, PT ;  /* 0x000000089e00780c */ /* 0x000fc80003f04270 */
[----:B------:R-:W-:Y:S01]  /*93d0*/  ISETP.GT.AND P1, PT, R0, RZ, P0 ;  /* 0x000000ff0000720c */ /* 0x000fe20000724270 */
[----:B-1----:R-:W-:-:S05]  /*93e0*/  IMAD.WIDE.U32 R6, R3, R14, R154 ;  /* 0x0000000e03067225 */ /* 0x002fca00078e009a */
[----:B------:R-:W-:Y:S02]  /*93f0*/  IADD3 R156, R156, R7, RZ ;  /* 0x000000079c9c7210 */ /* 0x000fe40007ffe0ff */
[----:B------:R-:W-:-:S05]  /*9400*/  IADD3 R7, P2, R152, R6, RZ ;  /* 0x0000000698077210 */ /* 0x000fca0007f5e0ff */
[----:B------:R-:W-:Y:S01]  /*9410*/  IMAD.X R9, R156, 0x1, R21, P2 ;  /* 0x000000019c097824 */ /* 0x000fe200010e0615 */
[----:B------:R-:W-:-:S04]  /*9420*/  LEA R8, P2, R7, R12, 0x2 ;  /* 0x0000000c07087211 */ /* 0x000fc800078410ff */
[----:B------:R-:W-:-:S05]  /*9430*/  LEA.HI.X R9, R7, R13, R9, 0x2, P2 ;  /* 0x0000000d07097211 */ /* 0x000fca00010f1409 */
[----:B------:R1:W2:Y:S01]  /*9440*/  @P1 LDG.E.LTC128B R23, desc[UR36][R8.64] ;  /* 0x0000002408171981 */ /* 0x0002a2000c1e1920 */
[----:B------:R-:W-:Y:S01]  /*9450*/  IADD3 R6, P2, R18, R6, RZ ;  /* 0x0000000612067210 */ /* 0x000fe20007f5e0ff */
[----:B------:R-:W-:Y:S01]  /*9460*/  IMAD.U32 R161, RZ, RZ, UR8 ;  /* 0x00000008ffa17e24 */ /* 0x000fe2000f8e00ff */
[----:B------:R-:W-:Y:S01]  /*9470*/  ISETP.GT.AND P4, PT, R0, 0x1, P0 ;  /* 0x000000010000780c */ /* 0x000fe20000784270 */
[----:B------:R-:W-:Y:S01]  /*9480*/  IMAD.U32 R160, RZ, RZ, UR9 ;  /* 0x00000009ffa07e24 */ /* 0x000fe2000f8e00ff */
[----:B------:R-:W-:Y:S01]  /*9490*/  BSSY B1, `(.L_x_32) ;  /* 0x0000012000017945 */ /* 0x000fe20003800000 */
[----:B------:R-:W-:Y:S02]  /*94a0*/  IMAD.X R7, R19, 0x1, R156, P2 ;  /* 0x0000000113077824 */ /* 0x000fe400010e069c */
[----:B------:R-:W-:Y:S02]  /*94b0*/  IMAD.SHL.U32 R161, R161, 0x20, RZ ;  /* 0x00000020a1a17824 */ /* 0x000fe400078e00ff */
[----:B------:R-:W-:-:S04]  /*94c0*/  IMAD.WIDE.U32 R6, R22, UR43, R6 ;  /* 0x0000002b16067c25 */ /* 0x000fc8000f8e0006 */
[----:B------:R-:W-:Y:S01]  /*94d0*/  IMAD.IADD R7, R159, 0x1, R7 ;  /* 0x000000019f077824 */ /* 0x000fe200078e0207 */
[----:B-1----:R-:W-:-:S04]  /*94e0*/  LEA R8, P2, R6, R12, 0x2 ;  /* 0x0000000c06087211 */ /* 0x002fc800078410ff */
[----:B------:R-:W-:Y:S01]  /*94f0*/  LEA.HI.X R9, R6, R13, R7, 0x2, P2 ;  /* 0x0000000d06097211 */ /* 0x000fe200010f1407 */
[----:B------:R-:W-:-:S05]  /*9500*/  IMAD.U32 R6, RZ, RZ, UR8 ;  /* 0x00000008ff067e24 */ /* 0x000fca000f8e00ff */
[----:B------:R-:W-:Y:S02]  /*9510*/  SHF.L.U64.HI R160, R6, 0x5, R160 ;  /* 0x0000000506a07819 */ /* 0x000fe400000102a0 */
[----:B------:R-:W-:-:S05]  /*9520*/  IADD3 R6, P2, R161, R4, RZ ;  /* 0x00000004a1067210 */ /* 0x000fca0007f5e0ff */
[----:B------:R-:W-:Y:S01]  /*9530*/  IMAD.X R7, R160, 0x1, R5, P2 ;  /* 0x00000001a0077824 */ /* 0x000fe200010e0605 */
[----:B--2---:R-:W-:-:S05]  /*9540*/  LOP3.LUT R156, R23, 0xffffe000, RZ, 0xc0, !PT ;  /* 0xffffe000179c7812 */ /* 0x004fca00078ec0ff */
[----:B------:R-:W-:-:S04]  /*9550*/  FMUL R156, R156, R16 ;  /* 0x000000109c9c7220 */ /* 0x000fc80000400000 */
[----:B---3--:R-:W-:-:S05]  /*9560*/  FFMA R156, R157, R2, R156 ;  /* 0x000000029d9c7223 */ /* 0x008fca000000009c */
[----:B------:R-:W-:-:S05]  /*9570*/  F2FP.TF32.F32.PACK_B R156, R156 ;  /* 0x0000009cff9c723e */ /* 0x000fca00024050ff */
[----:B------:R1:W-:Y:S01]  /*9580*/  @P1 STG.E desc[UR36][R6.64], R156 ;  /* 0x0000009c06001986 */ /* 0x0003e2000c101924 */
[----:B------:R-:W-:Y:S05]  /*9590*/  @!P4 BRA `(.L_x_33) ;  /* 0x000000000004c947 */ /* 0x000fea0003800000 */
[----:B------:R2:W5:Y:S02]  /*95a0*/  LDG.E.LTC128B R23, desc[UR36][R8.64+0x4] ;  /* 0x0000042408177981 */ /* 0x000564000c1e1920 */
.L_x_33:
[----:B------:R-:W-:Y:S05]  /*95b0*/  BSYNC B1 ;  /* 0x0000000000017941 */ /* 0x000fea0003800000 */
.L_x_32:
[----:B------:R-:W3:Y:S01]  /*95c0*/  LDL.LU R157, [R1+0xc] ;  /* 0x00000c00019d7983 */ /* 0x000ee20000300800 */
[----:B-1---5:R-:W-:Y:S01]  /*95d0*/  LOP3.LUT R156, R23, 0xffffe000, RZ, 0xc0, !PT ;  /* 0xffffe000179c7812 */ /* 0x022fe200078ec0ff */
[----:B------:R-:W-:Y:S01]  /*95e0*/  BSSY B1, `(.L_x_34) ;  /* 0x0000009000017945 */ /* 0x000fe20003800000 */
[----:B------:R-:W-:-:S03]  /*95f0*/  ISETP.GT.AND P1, PT, R0, 0x8, P3 ;  /* 0x000000080000780c */ /* 0x000fc60001f24270 */
[----:B------:R-:W-:-:S04]  /*9600*/  FMUL R156, R156, R16 ;  /* 0x000000109c9c7220 */ /* 0x000fc80000400000 */
[----:B---3--:R-:W-:-:S05]  /*9610*/  FFMA R156, R157, R2, R156 ;  /* 0x000000029d9c7223 */ /* 0x008fca000000009c */
[----:B------:R-:W-:-:S05]  /*9620*/  F2FP.TF32.F32.PACK_B R156, R156 ;  /* 0x0000009cff9c723e */ /* 0x000fca00024050ff */
[----:B------:R1:W-:Y:S02]  /*9630*/  @P4 STG.E desc[UR36][R6.64+0x4], R156 ;  /* 0x0000049c06004986 */ /* 0x0003e4000c101924 */
[----:B-1----:R-:W-:Y:S01]  /*9640*/  IMAD.MOV.U32 R156, RZ, RZ, R23 ;  /* 0x000000ffff9c7224 */ /* 0x002fe200078e0017 */
[----:B------:R-:W-:Y:S06]  /*9650*/  @!P1 BRA `(.L_x_35) ;  /* 0x0000000000049947 */ /* 0x000fec0003800000 */
[----:B------:R1:W5:Y:S02]  /*9660*/  LDG.E.LTC128B R156, desc[UR36][R10.64+0x20] ;  /* 0x000020240a9c7981 */ /* 0x000364000c1e1920 */
.L_x_35:
[----:B------:R-:W-:Y:S05]  /*9670*/  BSYNC B1 ;  /* 0x0000000000017941 */ /* 0x000fea0003800000 */
.L_x_34:
[----:B------:R-:W3:Y:S01]  /*9680*/  LDL.LU R157, [R1+0x10] ;  /* 0x00001000019d7983 */ /* 0x000ee20000300800 */
[----:B-----5:R-:W-:Y:S01]  /*9690*/  LOP3.LUT R23, R156, 0xffffe000, RZ, 0xc0, !PT ;  /* 0xffffe0009c177812 */ /* 0x020fe200078ec0ff */
[----:B------:R-:W-:Y:S01]  /*96a0*/  BSSY B1, `(.L_x_36) ;  /* 0x0000008000017945 */ /* 0x000fe20003800000 */
[----:B------:R-:W-:-:S03]  /*96b0*/  ISETP.GT.AND P2, PT, R0, 0x9, P3 ;  /* 0x000000090000780c */ /* 0x000fc60001f44270 */
[----:B------:R-:W-:-:S04]  /*96c0*/  FMUL R23, R23, R16 ;  /* 0x0000001017177220 */ /* 0x000fc80000400000 */
[----:B---3--:R-:W-:-:S05]  /*96d0*/  FFMA R23, R157, R2, R23 ;  /* 0x000000029d177223 */ /* 0x008fca0000000017 */
[----:B------:R-:W-:-:S05]  /*96e0*/  F2FP.TF32.F32.PACK_B R23, R23 ;  /* 0x00000017ff17723e */ /* 0x000fca00024050ff */
[----:B------:R3:W-:Y:S01]  /*96f0*/  @P1 STG.E desc[UR36][R4.64+0x20], R23 ;  /* 0x0000201704001986 */ /* 0x0007e2000c101924 */
[----:B------:R-:W-:Y:S05]  /*9700*/  @!P2 BRA `(.L_x_37) ;  /* 0x000000000004a947 */ /* 0x000fea0003800000 */
[----:B------:R4:W5:Y:S02]  /*9710*/  LDG.E.LTC128B R156, desc[UR36][R10.64+0x24] ;  /* 0x000024240a9c7981 */ /* 0x000964000c1e1920 */
.L_x_37:
[----:B------:R-:W-:Y:S05]  /*9720*/  BSYNC B1 ;  /* 0x0000000000017941 */ /* 0x000fea0003800000 */
.L_x_36:
[----:B------:R-:W2:Y:S01]  /*9730*/  LDL.LU R157, [R1+0x14] ;  /* 0x00001400019d7983 */ /* 0x000ea20000300800 */
[----:B---3-5:R-:W-:Y:S01]  /*9740*/  LOP3.LUT R23, R156, 0xffffe000, RZ, 0xc0, !PT ;  /* 0xffffe0009c177812 */ /* 0x028fe200078ec0ff */
[----:B------:R-:W-:Y:S01]  /*9750*/  BSSY B1, `(.L_x_38) ;  /* 0x0000008000017945 */ /* 0x000fe20003800000 */
[----:B------:R-:W-:-:S03]  /*9760*/  ISETP.GT.AND P1, PT, R0, 0x8, P0 ;  /* 0x000000080000780c */ /* 0x000fc60000724270 */
[----:B------:R-:W-:-:S04]  /*9770*/  FMUL R23, R23, R16 ;  /* 0x0000001017177220 */ /* 0x000fc80000400000 */
[----:B--2---:R-:W-:-:S05]  /*9780*/  FFMA R23, R157, R2, R23 ;  /* 0x000000029d177223 */ /* 0x004fca0000000017 */
[----:B------:R-:W-:-:S05]  /*9790*/  F2FP.TF32.F32.PACK_B R23, R23 ;  /* 0x00000017ff17723e */ /* 0x000fca00024050ff */
[----:B------:R2:W-:Y:S01]  /*97a0*/  @P2 STG.E desc[UR36][R4.64+0x24], R23 ;  /* 0x0000241704002986 */ /* 0x0005e2000c101924 */
[----:B------:R-:W-:Y:S05]  /*97b0*/  @!P1 BRA `(.L_x_39) ;  /* 0x0000000000049947 */ /* 0x000fea0003800000 */
[----:B------:R3:W5:Y:S02]  /*97c0*/  LDG.E.LTC128B R156, desc[UR36][R8.64+0x20] ;  /* 0x00002024089c7981 */ /* 0x000764000c1e1920 */
.L_x_39:
[----:B------:R-:W-:Y:S05]  /*97d0*/  BSYNC B1 ;  /* 0x0000000000017941 */ /* 0x000fea0003800000 */
.L_x_38:
[----:B------:R-:W4:Y:S01]  /*97e0*/  LDL.LU R157, [R1+0x18] ;  /* 0x00001800019d7983 */ /* 0x000f220000300800 */
[----:B--2--5:R-:W-:Y:S01]  /*97f0*/  LOP3.LUT R23, R156, 0xffffe000, RZ, 0xc0, !PT ;  /* 0xffffe0009c177812 */ /* 0x024fe200078ec0ff */
[----:B------:R-:W-:Y:S01]  /*9800*/  BSSY B1, `(.L_x_40) ;  /* 0x0000008000017945 */ /* 0x000fe20003800000 */
[----:B------:R-:W-:-:S03]  /*9810*/  ISETP.GT.AND P2, PT, R0, 0x9, P0 ;  /* 0x000000090000780c */ /* 0x000fc60000744270 */
[----:B------:R-:W-:-:S04]  /*9820*/  FMUL R23, R23, R16 ;  /* 0x0000001017177220 */ /* 0x000fc80000400000 */
[----:B----4-:R-:W-:-:S05]  /*9830*/  FFMA R23, R157, R2, R23 ;  /* 0x000000029d177223 */ /* 0x010fca0000000017 */
[----:B------:R-:W-:-:S05]  /*9840*/  F2FP.TF32.F32.PACK_B R23, R23 ;  /* 0x00000017ff17723e */ /* 0x000fca00024050ff */
[----:B------:R2:W-:Y:S01]  /*9850*/  @P1 STG.E desc[UR36][R6.64+0x20], R23 ;  /* 0x0000201706001986 */ /* 0x0005e2000c101924 */
[----:B------:R-:W-:Y:S05]  /*9860*/  @!P2 BRA `(.L_x_41) ;  /* 0x000000000004a947 */ /* 0x000fea0003800000 */
[----:B------:R4:W5:Y:S02]  /*9870*/  LDG.E.LTC128B R156, desc[UR36][R8.64+0x24] ;  /* 0x00002424089c7981 */ /* 0x000964000c1e1920 */
.L_x_41:
[----:B------:R-:W-:Y:S05]  /*9880*/  BSYNC B1 ;  /* 0x0000000000017941 */ /* 0x000fea0003800000 */
.L_x_40:
[----:B------:R-:W3:Y:S01]  /*9890*/  LDL.LU R157, [R1+0x1c] ;  /* 0x00001c00019d7983 */ /* 0x000ee20000300800 */
[----:B--2--5:R-:W-:Y:S01]  /*98a0*/  LOP3.LUT R23, R156, 0xffffe000, RZ, 0xc0, !PT ;  /* 0xffffe0009c177812 */ /* 0x024fe200078ec0ff */
        /* <DEDUP_REMOVED lines=8> */
.L_x_43:
[----:B------:R-:W-:Y:S05]  /*9930*/  BSYNC B1 ;  /* 0x0000000000017941 */ /* 0x000fea0003800000 */
.L_x_42:
        /* <DEDUP_REMOVED lines=10> */
.L_x_45:
[----:B------:R-:W-:Y:S05]  /*99e0*/  BSYNC B1 ;  /* 0x0000000000017941 */ /* 0x000fea0003800000 */
.L_x_44:
        /* <DEDUP_REMOVED lines=10> */
.L_x_47:
[----:B------:R-:W-:Y:S05]  /*9a90*/  BSYNC B1 ;  /* 0x0000000000017941 */ /* 0x000fea0003800000 */
.L_x_46:
        /* <DEDUP_REMOVED lines=10> */
.L_x_49:
[----:B------:R-:W-:Y:S05]  /*9b40*/  BSYNC B1 ;  /* 0x0000000000017941 */ /* 0x000fea0003800000 */
.L_x_48:
        /* <DEDUP_REMOVED lines=10> */
.L_x_51:
[----:B------:R-:W-:Y:S05]  /*9bf0*/  BSYNC B1 ;  /* 0x0000000000017941 */ /* 0x000fea0003800000 */
.L_x_50:
        /* <DEDUP_REMOVED lines=10> */
.L_x_53:
[----:B------:R-:W-:Y:S05]  /*9ca0*/  BSYNC B1 ;  /* 0x0000000000017941 */ /* 0x000fea0003800000 */
.L_x_52:
        /* <DEDUP_REMOVED lines=10> */
.L_x_55:
[----:B------:R-:W-:Y:S05]  /*9d50*/  BSYNC B1 ;  /* 0x0000000000017941 */ /* 0x000fea0003800000 */
.L_x_54:
        /* <DEDUP_REMOVED lines=10> */
.L_x_57:
[----:B------:R-:W-:Y:S05]  /*9e00*/  BSYNC B1 ;  /* 0x0000000000017941 */ /* 0x000fea0003800000 */
.L_x_56:
        /* <DEDUP_REMOVED lines=10> */
.L_x_59:
[----:B------:R-:W-:Y:S05]  /*9eb0*/  BSYNC B1 ;  /* 0x0000000000017941 */ /* 0x000fea0003800000 */
.L_x_58:
        /* <DEDUP_REMOVED lines=10> */
.L_x_61:
[----:B------:R-:W-:Y:S05]  /*9f60*/  BSYNC B1 ;  /* 0x0000000000017941 */ /* 0x000fea0003800000 */
.L_x_60:
        /* <DEDUP_REMOVED lines=10> */
.L_x_63:
[----:B------:R-:W-:Y:S05]  /*a010*/  BSYNC B1 ;  /* 0x0000000000017941 */ /* 0x000fea0003800000 */
.L_x_62:
        /* <DEDUP_REMOVED lines=10> */
.L_x_65:
[----:B------:R-:W-:Y:S05]  /*a0c0*/  BSYNC B1 ;  /* 0x0000000000017941 */ /* 0x000fea0003800000 */
.L_x_64:
        /* <DEDUP_REMOVED lines=10> */
.L_x_67:
[----:B------:R-:W-:Y:S05]  /*a170*/  BSYNC B1 ;  /* 0x0000000000017941 */ /* 0x000fea0003800000 */
.L_x_66:
        /* <DEDUP_REMOVED lines=10> */
.L_x_69:
[----:B------:R-:W-:Y:S05]  /*a220*/  BSYNC B1 ;  /* 0x0000000000017941 */ /* 0x000fea0003800000 */
.L_x_68:
        /* <DEDUP_REMOVED lines=10> */
.L_x_71:
[----:B------:R-:W-:Y:S05]  /*a2d0*/  BSYNC B1 ;  /* 0x0000000000017941 */ /* 0x000fea0003800000 */
.L_x_70:
        /* <DEDUP_REMOVED lines=10> */
.L_x_73:
[----:B------:R-:W-:Y:S05]  /*a380*/  BSYNC B1 ;  /* 0x0000000000017941 */ /* 0x000fea0003800000 */
.L_x_72:
        /* <DEDUP_REMOVED lines=10> */
.L_x_75:
[----:B------:R-:W-:Y:S05]  /*a430*/  BSYNC B1 ;  /* 0x0000000000017941 */ /* 0x000fea0003800000 */
.L_x_74:
        /* <DEDUP_REMOVED lines=10> */
.L_x_77:
[----:B------:R-:W-:Y:S05]  /*a4e0*/  BSYNC B1 ;  /* 0x0000000000017941 */ /* 0x000fea0003800000 */
.L_x_76:
        /* <DEDUP_REMOVED lines=10> */
.L_x_79:
[----:B------:R-:W-:Y:S05]  /*a590*/  BSYNC B1 ;  /* 0x0000000000017941 */ /* 0x000fea0003800000 */
.L_x_78:
        /* <DEDUP_REMOVED lines=10> */
.L_x_81:
[----:B------:R-:W-:Y:S05]  /*a640*/  BSYNC B1 ;  /* 0x0000000000017941 */ /* 0x000fea0003800000 */
.L_x_80:
        /* <DEDUP_REMOVED lines=10> */
.L_x_83:
[----:B------:R-:W-:Y:S05]  /*a6f0*/  BSYNC B1 ;  /* 0x0000000000017941 */ /* 0x000fea0003800000 */
.L_x_82:
        /* <DEDUP_REMOVED lines=10> */
.L_x_85:
[----:B------:R-:W-:Y:S05]  /*a7a0*/  BSYNC B1 ;  /* 0x0000000000017941 */ /* 0x000fea0003800000 */
.L_x_84:
        /* <DEDUP_REMOVED lines=10> */
.L_x_87:
[----:B------:R-:W-:Y:S05]  /*a850*/  BSYNC B1 ;  /* 0x0000000000017941 */ /* 0x000fea0003800000 */
.L_x_86:
        /* <DEDUP_REMOVED lines=10> */
.L_x_89:
[----:B------:R-:W-:Y:S05]  /*a900*/  BSYNC B1 ;  /* 0x0000000000017941 */ /* 0x000fea0003800000 */
.L_x_88:
        /* <DEDUP_REMOVED lines=10> */
.L_x_91:
[----:B------:R-:W-:Y:S05]  /*a9b0*/  BSYNC B1 ;  /* 0x0000000000017941 */ /* 0x000fea0003800000 */
.L_x_90:
        /* <DEDUP_REMOVED lines=10> */
.L_x_93:
[----:B------:R-:W-:Y:S05]  /*aa60*/  BSYNC B1 ;  /* 0x0000000000017941 */ /* 0x000fea0003800000 */
.L_x_92:
        /* <DEDUP_REMOVED lines=10> */
.L_x_95:
[----:B------:R-:W-:Y:S05]  /*ab10*/  BSYNC B1 ;  /* 0x0000000000017941 */ /* 0x000fea0003800000 */
.L_x_94:
        /* <DEDUP_REMOVED lines=10> */
.L_x_97:
[----:B------:R-:W-:Y:S05]  /*abc0*/  BSYNC B1 ;  /* 0x0000000000017941 */ /* 0x000fea0003800000 */
.L_x_96:
        /* <DEDUP_REMOVED lines=10> */
.L_x_99:
[----:B------:R-:W-:Y:S05]  /*ac70*/  BSYNC B1 ;  /* 0x0000000000017941 */ /* 0x000fea0003800000 */
.L_x_98:
        /* <DEDUP_REMOVED lines=10> */
.L_x_101:
[----:B------:R-:W-:Y:S05]  /*ad20*/  BSYNC B1 ;  /* 0x0000000000017941 */ /* 0x000fea0003800000 */
.L_x_100:
        /* <DEDUP_REMOVED lines=10> */
.L_x_103:
[----:B------:R-:W-:Y:S05]  /*add0*/  BSYNC B1 ;  /* 0x0000000000017941 */ /* 0x000fea0003800000 */
.L_x_102:
        /* <DEDUP_REMOVED lines=10> */
.L_x_105:
[----:B------:R-:W-:Y:S05]  /*ae80*/  BSYNC B1 ;  /* 0x0000000000017941 */ /* 0x000fea0003800000 */
.L_x_104:
        /* <DEDUP_REMOVED lines=10> */
.L_x_107:
[----:B------:R-:W-:Y:S05]  /*af30*/  BSYNC B1 ;  /* 0x0000000000017941 */ /* 0x000fea0003800000 */
.L_x_106:
        /* <DEDUP_REMOVED lines=10> */
.L_x_109:
[----:B------:R-:W-:Y:S05]  /*afe0*/  BSYNC B1 ;  /* 0x0000000000017941 */ /* 0x000fea0003800000 */
.L_x_108:
        /* <DEDUP_REMOVED lines=10> */
.L_x_111:
[----:B------:R-:W-:Y:S05]  /*b090*/  BSYNC B1 ;  /* 0x0000000000017941 */ /* 0x000fea0003800000 */
.L_x_110:
        /* <DEDUP_REMOVED lines=10> */
.L_x_113:
[----:B------:R-:W-:Y:S05]  /*b140*/  BSYNC B1 ;  /* 0x0000000000017941 */ /* 0x000fea0003800000 */
.L_x_112:
        /* <DEDUP_REMOVED lines=10> */
.L_x_115:
[----:B------:R-:W-:Y:S05]  /*b1f0*/  BSYNC B1 ;  /* 0x0000000000017941 */ /* 0x000fea0003800000 */
.L_x_114:
        /* <DEDUP_REMOVED lines=10> */
.L_x_117:
[----:B------:R-:W-:Y:S05]  /*b2a0*/  BSYNC B1 ;  /* 0x0000000000017941 */ /* 0x000fea0003800000 */
.L_x_116:
        /* <DEDUP_REMOVED lines=10> */
.L_x_119:
[----:B------:R-:W-:Y:S05]  /*b350*/  BSYNC B1 ;  /* 0x0000000000017941 */ /* 0x000fea0003800000 */
.L_x_118:
        /* <DEDUP_REMOVED lines=10> */
.L_x_121:
[----:B------:R-:W-:Y:S05]  /*b400*/  BSYNC B1 ;  /* 0x0000000000017941 */ /* 0x000fea0003800000 */
.L_x_120:
[----:B--2---:R-:W2:Y:S01]  /*b410*/  LDL.LU R23, [R1+0xbc] ;  /* 0x0000bc0001177983 */ /* 0x004ea20000300800 */
[----:B-----5:R-:W-:Y:S01]  /*b420*/  LOP3.LUT R157, R156, 0xffffe000, RZ, 0xc0, !PT ;  /* 0xffffe0009c9d7812 */ /* 0x020fe200078ec0ff */
[----:B------:R-:W-:Y:S01]  /*b430*/  BSSY B1, `(.L_x_122) ;  /* 0x0000009000017945 */ /* 0x000fe20003800000 */
[----:B------:R-:W-:-:S03]  /*b440*/  ISETP.GT.AND P1, PT, R0, 0x60, P3 ;  /* 0x000000600000780c */ /* 0x000fc60001f24270 */
[----:B------:R-:W-:-:S04]  /*b450*/  FMUL R157, R157, R16 ;  /* 0x000000109d9d7220 */ /* 0x000fc80000400000 */
[----:B--2---:R-:W-:Y:S01]  /*b460*/  FFMA R157, R23, R2, R157 ;  /* 0x00000002179d7223 */ /* 0x004fe2000000009d */
[----:B------:R-:W-:-:S04]  /*b470*/  IMAD.MOV.U32 R23, RZ, RZ, R156 ;  /* 0x000000ffff177224 */ /* 0x000fc800078e009c */
[----:B------:R-:W-:-:S05]  /*b480*/  F2FP.TF32.F32.PACK_B R157, R157 ;  /* 0x0000009dff9d723e */ /* 0x000fca00024050ff */
[----:B------:R2:W-:Y:S01]  /*b490*/  @P2 STG.E desc[UR36][R6.64+0x164], R157 ;  /* 0x0001649d06002986 */ /* 0x0005e2000c101924 */
[----:B------:R-:W-:Y:S05]  /*b4a0*/  @!P1 BRA `(.L_x_123) ;  /* 0x0000000000049947 */ /* 0x000fea0003800000 */
[----:B------:R0:W5:Y:S02]  /*b4b0*/  LDG.E.LTC128B R23, desc[UR36][R10.64+0x180] ;  /* 0x000180240a177981 */ /* 0x000164000c1e1920 */
.L_x_123:
[----:B------:R-:W-:Y:S05]  /*b4c0*/  BSYNC B1 ;  /* 0x0000000000017941 */ /* 0x000fea0003800000 */
.L_x_122:
[----:B--2---:R-:W2:Y:S01]  /*b4d0*/  LDL.LU R157, [R1+0xc0] ;  /* 0x0000c000019d7983 */ /* 0x004ea20000300800 */
[----:B-----5:R-:W-:Y:S01]  /*b4e0*/  LOP3.LUT R156, R23, 0xffffe000, RZ, 0xc0, !PT ;  /* 0xffffe000179c7812 */ /* 0x020fe200078ec0ff */
        /* <DEDUP_REMOVED lines=8> */
.L_x_125:
[----:B------:R-:W-:Y:S05]  /*b570*/  BSYNC B1 ;  /* 0x0000000000017941 */ /* 0x000fea0003800000 */
.L_x_124:
        /* <DEDUP_REMOVED lines=10> */
.L_x_127:
[----:B------:R-:W-:Y:S05]  /*b620*/  BSYNC B1 ;  /* 0x0000000000017941 */ /* 0x000fea0003800000 */
.L_x_126:
        /* <DEDUP_REMOVED lines=10> */
.L_x_129:
[----:B------:R-:W-:Y:S05]  /*b6d0*/  BSYNC B1 ;  /* 0x0000000000017941 */ /* 0x000fea0003800000 */
.L_x_128:
        /* <DEDUP_REMOVED lines=10> */
.L_x_131:
[----:B------:R-:W-:Y:S05]  /*b780*/  BSYNC B1 ;  /* 0x0000000000017941 */ /* 0x000fea0003800000 */
.L_x_130:
        /* <DEDUP_REMOVED lines=10> */
.L_x_133:
[----:B------:R-:W-:Y:S05]  /*b830*/  BSYNC B1 ;  /* 0x0000000000017941 */ /* 0x000fea0003800000 */
.L_x_132:
        /* <DEDUP_REMOVED lines=10> */
.L_x_135:
[----:B------:R-:W-:Y:S05]  /*b8e0*/  BSYNC B1 ;  /* 0x0000000000017941 */ /* 0x000fea0003800000 */
.L_x_134:
        /* <DEDUP_REMOVED lines=10> */
.L_x_137:
[----:B------:R-:W-:Y:S05]  /*b990*/  BSYNC B1 ;  /* 0x0000000000017941 */ /* 0x000fea0003800000 */
.L_x_136:
        /* <DEDUP_REMOVED lines=10> */
.L_x_139:
[----:B------:R-:W-:Y:S05]  /*ba40*/  BSYNC B1 ;  /* 0x0000000000017941 */ /* 0x000fea0003800000 */
.L_x_138:
        /* <DEDUP_REMOVED lines=10> */
.L_x_141:
[----:B------:R-:W-:Y:S05]  /*baf0*/  BSYNC B1 ;  /* 0x0000000000017941 */ /* 0x000fea0003800000 */
.L_x_140:
        /* <DEDUP_REMOVED lines=10> */
.L_x_143:
[----:B------:R-:W-:Y:S05]  /*bba0*/  BSYNC B1 ;  /* 0x0000000000017941 */ /* 0x000fea0003800000 */
.L_x_142:
        /* <DEDUP_REMOVED lines=10> */
.L_x_145:
[----:B------:R-:W-:Y:S05]  /*bc50*/  BSYNC B1 ;  /* 0x0000000000017941 */ /* 0x000fea0003800000 */
.L_x_144:
        /* <DEDUP_REMOVED lines=10> */
.L_x_147:
[----:B------:R-:W-:Y:S05]  /*bd00*/  BSYNC B1 ;  /* 0x0000000000017941 */ /* 0x000fea0003800000 */
.L_x_146:
        /* <DEDUP_REMOVED lines=10> */
.L_x_149:
[----:B------:R-:W-:Y:S05]  /*bdb0*/  BSYNC B1 ;  /* 0x0000000000017941 */ /* 0x000fea0003800000 */
.L_x_148:
        /* <DEDUP_REMOVED lines=10> */
.L_x_151:
[----:B------:R-:W-:Y:S05]  /*be60*/  BSYNC B1 ;  /* 0x0000000000017941 */ /* 0x000fea0003800000 */
.L_x_150:
        /* <DEDUP_REMOVED lines=10> */
.L_x_153:
[----:B------:R-:W-:Y:S05]  /*bf10*/  BSYNC B1 ;  /* 0x0000000000017941 */ /* 0x000fea0003800000 */
.L_x_152:
        /* <DEDUP_REMOVED lines=10> */
.L_x_155:
[----:B------:R-:W-:Y:S05]  /*bfc0*/  BSYNC B1 ;  /* 0x0000000000017941 */ /* 0x000fea0003800000 */
.L_x_154:
        /* <DEDUP_REMOVED lines=10> */
.L_x_157:
[----:B------:R-:W-:Y:S05]  /*c070*/  BSYNC B1 ;  /* 0x0000000000017941 */ /* 0x000fea0003800000 */
.L_x_156:
        /* <DEDUP_REMOVED lines=10> */
.L_x_159:
[----:B------:R-:W-:Y:S05]  /*c120*/  BSYNC B1 ;  /* 0x0000000000017941 */ /* 0x000fea0003800000 */
.L_x_158:
        /* <DEDUP_REMOVED lines=10> */
.L_x_161:
[----:B------:R-:W-:Y:S05]  /*c1d0*/  BSYNC B1 ;  /* 0x0000000000017941 */ /* 0x000fea0003800000 */
.L_x_160:
        /* <DEDUP_REMOVED lines=10> */
.L_x_163:
[----:B------:R-:W-:Y:S05]  /*c280*/  BSYNC B1 ;  /* 0x0000000000017941 */ /* 0x000fea0003800000 */
.L_x_162:
        /* <DEDUP_REMOVED lines=10> */
.L_x_165:
[----:B------:R-:W-:Y:S05]  /*c330*/  BSYNC B1 ;  /* 0x0000000000017941 */ /* 0x000fea0003800000 */
.L_x_164:
        /* <DEDUP_REMOVED lines=10> */
.L_x_167:
[----:B------:R-:W-:Y:S05]  /*c3e0*/  BSYNC B1 ;  /* 0x0000000000017941 */ /* 0x000fea0003800000 */
.L_x_166:
        /* <DEDUP_REMOVED lines=10> */
.L_x_169:
[----:B------:R-:W-:Y:S05]  /*c490*/  BSYNC B1 ;  /* 0x0000000000017941 */ /* 0x000fea0003800000 */
.L_x_168:
        /* <DEDUP_REMOVED lines=10> */
.L_x_171:
[----:B------:R-:W-:Y:S05]  /*c540*/  BSYNC B1 ;  /* 0x0000000000017941 */ /* 0x000fea0003800000 */
.L_x_170:
        /* <DEDUP_REMOVED lines=10> */
.L_x_173:
[----:B------:R-:W-:Y:S05]  /*c5f0*/  BSYNC B1 ;  /* 0x0000000000017941 */ /* 0x000fea0003800000 */
.L_x_172:
        /* <DEDUP_REMOVED lines=10> */
.L_x_175:
[----:B------:R-:W-:Y:S05]  /*c6a0*/  BSYNC B1 ;  /* 0x0000000000017941 */ /* 0x000fea0003800000 */
.L_x_174:
        /* <DEDUP_REMOVED lines=10> */
.L_x_177:
[----:B------:R-:W-:Y:S05]  /*c750*/  BSYNC B1 ;  /* 0x0000000000017941 */ /* 0x000fea0003800000 */
.L_x_176:
        /* <DEDUP_REMOVED lines=10> */
.L_x_179:
[----:B------:R-:W-:Y:S05]  /*c800*/  BSYNC B1 ;  /* 0x0000000000017941 */ /* 0x000fea0003800000 */
.L_x_178:
        /* <DEDUP_REMOVED lines=10> */
.L_x_181:
[----:B------:R-:W-:Y:S05]  /*c8b0*/  BSYNC B1 ;  /* 0x0000000000017941 */ /* 0x000fea0003800000 */
.L_x_180:
        /* <DEDUP_REMOVED lines=10> */
.L_x_183:
[----:B------:R-:W-:Y:S05]  /*c960*/  BSYNC B1 ;  /* 0x0000000000017941 */ /* 0x000fea0003800000 */
.L_x_182:
        /* <DEDUP_REMOVED lines=10> */
.L_x_185:
[----:B------:R-:W-:Y:S05]  /*ca10*/  BSYNC B1 ;  /* 0x0000000000017941 */ /* 0x000fea0003800000 */
.L_x_184:
        /* <DEDUP_REMOVED lines=10> */
.L_x_187:
[----:B------:R-:W-:Y:S05]  /*cac0*/  BSYNC B1 ;  /* 0x0000000000017941 */ /* 0x000fea0003800000 */
.L_x_186:
        /* <DEDUP_REMOVED lines=10> */
.L_x_189:
[----:B------:R-:W-:Y:S05]  /*cb70*/  BSYNC B1 ;  /* 0x0000000000017941 */ /* 0x000fea0003800000 */
.L_x_188:
        /* <DEDUP_REMOVED lines=10> */
.L_x_191:
[----:B------:R-:W-:Y:S05]  /*cc20*/  BSYNC B1 ;  /* 0x0000000000017941 */ /* 0x000fea0003800000 */
.L_x_190:
        /* <DEDUP_REMOVED lines=10> */
.L_x_193:
[----:B------:R-:W-:Y:S05]  /*ccd0*/  BSYNC B1 ;  /* 0x0000000000017941 */ /* 0x000fea0003800000 */
.L_x_192:
        /* <DEDUP_REMOVED lines=10> */
.L_x_195:
[----:B------:R-:W-:Y:S05]  /*cd80*/  BSYNC B1 ;  /* 0x0000000000017941 */ /* 0x000fea0003800000 */
.L_x_194:
        /* <DEDUP_REMOVED lines=10> */
.L_x_197:
[----:B------:R-:W-:Y:S05]  /*ce30*/  BSYNC B1 ;  /* 0x0000000000017941 */ /* 0x000fea0003800000 */
.L_x_196:
        /* <DEDUP_REMOVED lines=10> */
.L_x_199:
[----:B------:R-:W-:Y:S05]  /*cee0*/  BSYNC B1 ;  /* 0x0000000000017941 */ /* 0x000fea0003800000 */
.L_x_198:
        /* <DEDUP_REMOVED lines=10> */
.L_x_201:
[----:B------:R-:W-:Y:S05]  /*cf90*/  BSYNC B1 ;  /* 0x0000000000017941 */ /* 0x000fea0003800000 */
.L_x_200:
        /* <DEDUP_REMOVED lines=10> */
.L_x_203:
[----:B------:R-:W-:Y:S05]  /*d040*/  BSYNC B1 ;  /* 0x0000000000017941 */ /* 0x000fea0003800000 */
.L_x_202:
        /* <DEDUP_REMOVED lines=10> */
.L_x_205:
[----:B------:R-:W-:Y:S05]  /*d0f0*/  BSYNC B1 ;  /* 0x0000000000017941 */ /* 0x000fea0003800000 */
.L_x_204:
        /* <DEDUP_REMOVED lines=10> */
.L_x_207:
[----:B------:R-:W-:Y:S05]  /*d1a0*/  BSYNC B1 ;  /* 0x0000000000017941 */ /* 0x000fea0003800000 */
.L_x_206:
        /* <DEDUP_REMOVED lines=10> */
.L_x_209:
[----:B------:R-:W-:Y:S05]  /*d250*/  BSYNC B1 ;  /* 0x0000000000017941 */ /* 0x000fea0003800000 */
.L_x_208:
        /* <DEDUP_REMOVED lines=10> */
.L_x_211:
[----:B------:R-:W-:Y:S05]  /*d300*/  BSYNC B1 ;  /* 0x0000000000017941 */ /* 0x000fea0003800000 */
.L_x_210:
        /* <DEDUP_REMOVED lines=10> */
.L_x_213:
[----:B------:R-:W-:Y:S05]  /*d3b0*/  BSYNC B1 ;  /* 0x0000000000017941 */ /* 0x000fea0003800000 */
.L_x_212:
        /* <DEDUP_REMOVED lines=10> */
.L_x_215:
[----:B------:R-:W-:Y:S05]  /*d460*/  BSYNC B1 ;  /* 0x0000000000017941 */ /* 0x000fea0003800000 */
.L_x_214:
        /* <DEDUP_REMOVED lines=10> */
.L_x_217:
[----:B------:R-:W-:Y:S05]  /*d510*/  BSYNC B1 ;  /* 0x0000000000017941 */ /* 0x000fea0003800000 */
.L_x_216:
        /* <DEDUP_REMOVED lines=10> */
.L_x_219:
[----:B------:R-:W-:Y:S05]  /*d5c0*/  BSYNC B1 ;  /* 0x0000000000017941 */ /* 0x000fea0003800000 */
.L_x_218:
        /* <DEDUP_REMOVED lines=10> */
.L_x_221:
[----:B------:R-:W-:Y:S05]  /*d670*/  BSYNC B1 ;  /* 0x0000000000017941 */ /* 0x000fea0003800000 */
.L_x_220:
        /* <DEDUP_REMOVED lines=10> */
.L_x_223:
[----:B------:R-:W-:Y:S05]  /*d720*/  BSYNC B1 ;  /* 0x0000000000017941 */ /* 0x000fea0003800000 */
.L_x_222:
        /* <DEDUP_REMOVED lines=10> */
.L_x_225:
[----:B------:R-:W-:Y:S05]  /*d7d0*/  BSYNC B1 ;  /* 0x0000000000017941 */ /* 0x000fea0003800000 */
.L_x_224:
        /* <DEDUP_REMOVED lines=10> */
.L_x_227:
[----:B------:R-:W-:Y:S05]  /*d880*/  BSYNC B1 ;  /* 0x0000000000017941 */ /* 0x000fea0003800000 */
.L_x_226:
        /* <DEDUP_REMOVED lines=10> */
.L_x_229:
[----:B------:R-:W-:Y:S05]  /*d930*/  BSYNC B1 ;  /* 0x0000000000017941 */ /* 0x000fea0003800000 */
.L_x_228:
        /* <DEDUP_REMOVED lines=10> */
.L_x_231:
[----:B------:R-:W-:Y:S05]  /*d9e0*/  BSYNC B1 ;  /* 0x0000000000017941 */ /* 0x000fea0003800000 */
.L_x_230:
        /* <DEDUP_REMOVED lines=10> */
.L_x_233:
[----:B------:R-:W-:Y:S05]  /*da90*/  BSYNC B1 ;  /* 0x0000000000017941 */ /* 0x000fea0003800000 */
.L_x_232:
        /* <DEDUP_REMOVED lines=10> */
.L_x_235:
[----:B------:R-:W-:Y:S05]  /*db40*/  BSYNC B1 ;  /* 0x0000000000017941 */ /* 0x000fea0003800000 */
.L_x_234:
        /* <DEDUP_REMOVED lines=10> */
.L_x_237:
[----:B------:R-:W-:Y:S05]  /*dbf0*/  BSYNC B1 ;  /* 0x0000000000017941 */ /* 0x000fea0003800000 */
.L_x_236:
        /* <DEDUP_REMOVED lines=10> */
.L_x_239:
[----:B------:R-:W-:Y:S05]  /*dca0*/  BSYNC B1 ;  /* 0x0000000000017941 */ /* 0x000fea0003800000 */
.L_x_238:
        /* <DEDUP_REMOVED lines=10> */
.L_x_241:
[----:B------:R-:W-:Y:S05]  /*dd50*/  BSYNC B1 ;  /* 0x0000000000017941 */ /* 0x000fea0003800000 */
.L_x_240:
        /* <DEDUP_REMOVED lines=10> */
.L_x_243:
[----:B------:R-:W-:Y:S05]  /*de00*/  BSYNC B1 ;  /* 0x0000000000017941 */ /* 0x000fea0003800000 */
.L_x_242:
        /* <DEDUP_REMOVED lines=10> */
.L_x_245:
[----:B------:R-:W-:Y:S05]  /*deb0*/  BSYNC B1 ;  /* 0x0000000000017941 */ /* 0x000fea0003800000 */
.L_x_244:
        /* <DEDUP_REMOVED lines=10> */
.L_x_247:
[----:B------:R-:W-:Y:S05]  /*df60*/  BSYNC B1 ;  /* 0x0000000000017941 */ /* 0x000fea0003800000 */
.L_x_246:
        /* <DEDUP_REMOVED lines=10> */
.L_x_249:
[----:B------:R-:W-:Y:S05]  /*e010*/  BSYNC B1 ;  /* 0x0000000000017941 */ /* 0x000fea0003800000 */
.L_x_248:
        /* <DEDUP_REMOVED lines=10> */
.L_x_251:
[----:B------:R-:W-:Y:S05]  /*e0c0*/  BSYNC B1 ;  /* 0x0000000000017941 */ /* 0x000fea0003800000 */
.L_x_250:
        /* <DEDUP_REMOVED lines=10> */
.L_x_253:
[----:B------:R-:W-:Y:S05]  /*e170*/  BSYNC B1 ;  /* 0x0000000000017941 */ /* 0x000fea0003800000 */
.L_x_252:
        /* <DEDUP_REMOVED lines=10> */
.L_x_255:
[----:B------:R-:W-:Y:S05]  /*e220*/  BSYNC B1 ;  /* 0x0000000000017941 */ /* 0x000fea0003800000 */
.L_x_254:
        /* <DEDUP_REMOVED lines=10> */
.L_x_257:
[----:B------:R-:W-:Y:S05]  /*e2d0*/  BSYNC B1 ;  /* 0x0000000000017941 */ /* 0x000fea0003800000 */
.L_x_256:
        /* <DEDUP_REMOVED lines=10> */
.L_x_259:
[----:B------:R-:W-:Y:S05]  /*e380*/  BSYNC B1 ;  /* 0x0000000000017941 */ /* 0x000fea0003800000 */
.L_x_258:
        /* <DEDUP_REMOVED lines=10> */
.L_x_261:
[----:B------:R-:W-:Y:S05]  /*e430*/  BSYNC B1 ;  /* 0x0000000000017941 */ /* 0x000fea0003800000 */
.L_x_260:
        /* <DEDUP_REMOVED lines=10> */
.L_x_263:
[----:B------:R-:W-:Y:S05]  /*e4e0*/  BSYNC B1 ;  /* 0x0000000000017941 */ /* 0x000fea0003800000 */
.L_x_262:
        /* <DEDUP_REMOVED lines=10> */
.L_x_265:
[----:B------:R-:W-:Y:S05]  /*e590*/  BSYNC B1 ;  /* 0x0000000000017941 */ /* 0x000fea0003800000 */
.L_x_264:
        /* <DEDUP_REMOVED lines=10> */
.L_x_267:
[----:B------:R-:W-:Y:S05]  /*e640*/  BSYNC B1 ;  /* 0x0000000000017941 */ /* 0x000fea0003800000 */
.L_x_266:
        /* <DEDUP_REMOVED lines=10> */
.L_x_269:
[----:B------:R-:W-:Y:S05]  /*e6f0*/  BSYNC B1 ;  /* 0x0000000000017941 */ /* 0x000fea0003800000 */
.L_x_268:
        /* <DEDUP_REMOVED lines=10> */
.L_x_271:
[----:B------:R-:W-:Y:S05]  /*e7a0*/  BSYNC B1 ;  /* 0x0000000000017941 */ /* 0x000fea0003800000 */
.L_x_270:
        /* <DEDUP_REMOVED lines=10> */
.L_x_273:
[----:B------:R-:W-:Y:S05]  /*e850*/  BSYNC B1 ;  /* 0x0000000000017941 */ /* 0x000fea0003800000 */
.L_x_272:
        /* <DEDUP_REMOVED lines=10> */
.L_x_275:
[----:B------:R-:W-:Y:S05]  /*e900*/  BSYNC B1 ;  /* 0x0000000000017941 */ /* 0x000fea0003800000 */
.L_x_274:
        /* <DEDUP_REMOVED lines=10> */
.L_x_277:
[----:B------:R-:W-:Y:S05]  /*e9b0*/  BSYNC B1 ;  /* 0x0000000000017941 */ /* 0x000fea0003800000 */
.L_x_276:
[----:B01-34-:R-:W3:Y:S01]  /*e9c0*/  LDL.LU R10, [R1+0x1f4] ;  /* 0x0001f400010a7983 */ /* 0x01bee20000300800 */
        /* <DEDUP_REMOVED lines=9> */
.L_x_279:
[----:B------:R-:W-:Y:S05]  /*ea60*/  BSYNC B1 ;  /* 0x0000000000017941 */ /* 0x000fea0003800000 */
.L_x_278:
[----:B------:R-:W3:Y:S01]  /*ea70*/  LDL.LU R10, [R1+0x1f8] ;  /* 0x0001f800010a7983 */ /* 0x000ee20000300800 */
[----:B0----5:R-:W-:Y:S01]  /*ea80*/  LOP3.LUT R11, R23, 0xffffe000, RZ, 0xc0, !PT ;  /* 0xffffe000170b7812 */ /* 0x021fe200078ec0ff */
[----:B------:R-:W-:Y:S01]  /*ea90*/  BSSY B1, `(.L_x_280) ;  /* 0x000000b000017945 */ /* 0x000fe20003800000 */
[----:B------:R-:W-:Y:S02]  /*eaa0*/  ISETP.GT.AND P1, PT, R0, 0xf9, P0 ;  /* 0x000000f90000780c */ /* 0x000fe40000724270 */
[----:B------:R-:W-:Y:S01]  /*eab0*/  IADD3 R169, P2, R3, 0x80, RZ ;  /* 0x0000008003a97810 */ /* 0x000fe20007f5e0ff */
[----:B------:R-:W-:-:S03]  /*eac0*/  FMUL R11, R11, R16 ;  /* 0x000000100b0b7220 */ /* 0x000fc60000400000 */
[----:B------:R-:W-:Y:S01]  /*ead0*/  IADD3.X R3, RZ, UR7, RZ, P2, !PT ;  /* 0x00000007ff037c10 */ /* 0x000fe200097fe4ff */
[----:B---3--:R-:W-:-:S04]  /*eae0*/  FFMA R11, R10, R2, R11 ;  /* 0x000000020a0b7223 */ /* 0x008fc8000000000b */
[----:B------:R-:W-:Y:S01]  /*eaf0*/  IMAD R10, R3, R14, RZ ;  /* 0x0000000e030a7224 */ /* 0x000fe200078e02ff */
[----:B------:R-:W-:-:S05]  /*eb00*/  F2FP.TF32.F32.PACK_B R11, R11 ;  /* 0x0000000bff0b723e */ /* 0x000fca00024050ff */
[----:B------:R0:W-:Y:S01]  /*eb10*/  @P4 STG.E desc[UR36][R6.64+0x3e0], R11 ;  /* 0x0003e00b06004986 */ /* 0x0001e2000c101924 */
[----:B------:R-:W-:Y:S05]  /*eb20*/  @!P1 BRA `(.L_x_281) ;  /* 0x0000000000049947 */ /* 0x000fea0003800000 */
[----:B------:R3:W5:Y:S02]  /*eb30*/  LDG.E.LTC128B R23, desc[UR36][R8.64+0x3e4] ;  /* 0x0003e42408177981 */ /* 0x000764000c1e1920 */
.L_x_281:
[----:B------:R-:W-:Y:S05]  /*eb40*/  BSYNC B1 ;  /* 0x0000000000017941 */ /* 0x000fea0003800000 */
.L_x_280:
[----:B0-----:R-:W4:Y:S01]  /*eb50*/  LDL.LU R11, [R1+0x1fc] ;  /* 0x0001fc00010b7983 */ /* 0x001f220000300800 */
[----:B-----5:R-:W-:Y:S01]  /*eb60*/  LOP3.LUT R3, R23, 0xffffe000, RZ, 0xc0, !PT ;  /* 0xffffe00017037812 */ /* 0x020fe200078ec0ff */
[C---:B------:R-:W-:Y:S01]  /*eb70*/  IMAD R167, R169.reuse, R15, R10 ;  /* 0x0000000fa9a77224 */ /* 0x040fe200078e020a */
[----:B------:R-:W-:Y:S01]  /*eb80*/  ISETP.GT.AND P0, PT, R158, 0x80, PT ;  /* 0x000000809e00780c */ /* 0x000fe20003f04270 */
[----:B-1-3--:R-:W-:-:S04]  /*eb90*/  IMAD.WIDE.U32 R8, R169, R14, R20 ;  /* 0x0000000ea9087225 */ /* 0x00afc800078e0014 */
[----:B------:R-:W-:Y:S01]  /*eba0*/  FMUL R3, R3, R16 ;  /* 0x0000001003037220 */ /* 0x000fe20000400000 */
[----:B------:R-:W-:Y:S01]  /*ebb0*/  ISETP.GT.AND P4, PT, R0, RZ, P0 ;  /* 0x000000ff0000720c */ /* 0x000fe20000784270 */
[----:B------:R-:W-:Y:S01]  /*ebc0*/  IMAD.IADD R9, R9, 0x1, R167 ;  /* 0x0000000109097824 */ /* 0x000fe200078e02a7 */
[----:B------:R-:W-:Y:S01]  /*ebd0*/  LEA R10, P2, R8, R12, 0x2 ;  /* 0x0000000c080a7211 */ /* 0x000fe200078410ff */
[----:B----4-:R-:W-:-:S03]  /*ebe0*/  FFMA R15, R11, R2, R3 ;  /* 0x000000020b0f7223 */ /* 0x010fc60000000003 */
[----:B------:R-:W-:Y:S02]  /*ebf0*/  LEA.HI.X R11, R8, R13, R9, 0x2, P2 ;  /* 0x0000000d080b7211 */ /* 0x000fe400010f1409 */
[----:B------:R-:W-:-:S05]  /*ec00*/  F2FP.TF32.F32.PACK_B R15, R15 ;  /* 0x0000000fff0f723e */ /* 0x000fca00024050ff */
[----:B------:R0:W-:Y:S04]  /*ec10*/  @P1 STG.E desc[UR36][R6.64+0x3e4], R15 ;  /* 0x0003e40f06001986 */ /* 0x0001e8000c101924 */
[----:B------:R-:W3:Y:S01]  /*ec20*/  @P4 LDG.E.LTC128B R23, desc[UR36][R10.64] ;  /* 0x000000240a174981 */ /* 0x000ee2000c1e1920 */
[----:B------:R-:W-:Y:S01]  /*ec30*/  IMAD.WIDE.U32 R8, R169, R14, R18 ;  /* 0x0000000ea9087225 */ /* 0x000fe200078e0012 */
[----:B------:R-:W-:Y:S01]  /*ec40*/  ISETP.GT.AND P2, PT, R0, 0x1, P0 ;  /* 0x000000010000780c */ /* 0x000fe20000744270 */
[----:B------:R-:W-:Y:S02]  /*ec50*/  BSSY B1, `(.L_x_282) ;  /* 0x0000014000017945 */ /* 0x000fe40003800000 */
[----:B------:R-:W-:Y:S02]  /*ec60*/  IMAD.U32 R163, RZ, RZ, UR8 ;  /* 0x00000008ffa37e24 */ /* 0x000fe4000f8e00ff */
[----:B------:R-:W-:-:S02]  /*ec70*/  IMAD.IADD R9, R167, 0x1, R9 ;  /* 0x00000001a7097824 */ /* 0x000fc400078e0209 */
[----:B------:R-:W-:Y:S02]  /*ec80*/  IMAD.U32 R165, RZ, RZ, UR8 ;  /* 0x00000008ffa57e24 */ /* 0x000fe4000f8e00ff */
[----:B------:R-:W-:Y:S02]  /*ec90*/  IMAD.U32 R164, RZ, RZ, UR9 ;  /* 0x00000009ffa47e24 */ /* 0x000fe4000f8e00ff */
[----:B------:R-:W-:Y:S02]  /*eca0*/  IMAD.SHL.U32 R163, R163, 0x200, RZ ;  /* 0x00000200a3a37824 */ /* 0x000fe400078e00ff */
[----:B--2---:R-:W-:Y:S01]  /*ecb0*/  IMAD.WIDE.U32 R156, R22, UR43, R8 ;  /* 0x0000002b169c7c25 */ /* 0x004fe2000f8e0008 */
[----:B------:R-:W-:Y:S02]  /*ecc0*/  SHF.L.U64.HI R165, R165, 0x9, R164 ;  /* 0x00000009a5a57819 */ /* 0x000fe400000102a4 */
[----:B------:R-:W-:Y:S02]  /*ecd0*/  IADD3 R8, P1, R163, R4, RZ ;  /* 0x00000004a3087210 */ /* 0x000fe40007f3e0ff */
[----:B0-----:R-:W-:-:S03]  /*ece0*/  LEA R6, P3, R156, R12, 0x2 ;  /* 0x0000000c9c067211 */ /* 0x001fc600078610ff */
[----:B------:R-:W-:Y:S01]  /*ecf0*/  IMAD.X R9, R165, 0x1, R5, P1 ;  /* 0x00000001a5097824 */ /* 0x000fe200008e0605 */
[----:B---3--:R-:W-:-:S05]  /*ed00*/  LOP3.LUT R3, R23, 0xffffe000, RZ, 0xc0, !PT ;  /* 0xffffe00017037812 */ /* 0x008fca00078ec0ff */
[----:B------:R-:W-:-:S04]  /*ed10*/  FMUL R3, R3, R16 ;  /* 0x0000001003037220 */ /* 0x000fc80000400000 */
[----:B------:R-:W-:Y:S01]  /*ed20*/  FFMA R11, R24, R2, R3 ;  /* 0x00000002180b7223 */ /* 0x000fe20000000003 */
[----:B------:R-:W-:-:S04]  /*ed30*/  IMAD.IADD R3, R159, 0x1, R157 ;  /* 0x000000019f037824 */ /* 0x000fc800078e029d */
[----:B------:R-:W-:Y:S02]  /*ed40*/  F2FP.TF32.F32.PACK_B R11, R11 ;  /* 0x0000000bff0b723e */ /* 0x000fe400024050ff */
[----:B------:R-:W-:-:S03]  /*ed50*/  LEA.HI.X R7, R156, R13, R3, 0x2, P3 ;  /* 0x0000000d9c077211 */ /* 0x000fc600018f1403 */
[----:B------:R0:W-:Y:S01]  /*ed60*/  @P4 STG.E desc[UR36][R8.64], R11 ;  /* 0x0000000b08004986 */ /* 0x0001e2000c101924 */
[----:B------:R-:W-:Y:S05]  /*ed70*/  @!P2 BRA `(.L_x_283) ;  /* 0x000000000004a947 */ /* 0x000fea0003800000 */
[----:B------:R1:W5:Y:S02]  /*ed80*/  LDG.E.LTC128B R23, desc[UR36][R6.64+0x4] ;  /* 0x0000042406177981 */ /* 0x000364000c1e1920 */
.L_x_283:
[----:B------:R-:W-:Y:S05]  /*ed90*/  BSYNC B1 ;  /* 0x0000000000017941 */ /* 0x000fea0003800000 */
.L_x_282:
[----:B-----5:R-:W-:Y:S01]  /*eda0*/  LOP3.LUT R3, R23, 0xffffe000, RZ, 0xc0, !PT ;  /* 0xffffe00017037812 */ /* 0x020fe200078ec0ff */
[----:B------:R-:W-:Y:S01]  /*edb0*/  IMAD.WIDE.U32 R14, R169, R14, R154 ;  /* 0x0000000ea90e7225 */ /* 0x000fe200078e009a */
[----:B------:R-:W-:Y:S01]  /*edc0*/  ISETP.GT.AND P1, PT, R158, 0x88, PT ;  /* 0x000000889e00780c */ /* 0x000fe20003f24270 */
[----:B------:R-:W-:Y:S02]  /*edd0*/  BSSY B1, `(.L_x_284) ;  /* 0x0000010000017945 */ /* 0x000fe40003800000 */
[----:B------:R-:W-:Y:S01]  /*ede0*/  FMUL R10, R3, R16 ;  /* 0x00000010030a7220 */ /* 0x000fe20000400000 */
[----:B------:R-:W-:Y:S01]  /*edf0*/  ISETP.GT.AND P3, PT, R0, RZ, P1 ;  /* 0x000000ff0000720c */ /* 0x000fe20000f64270 */
[----:B------:R-:W-:Y:S01]  /*ee00*/  IMAD.IADD R167, R167, 0x1, R15 ;  /* 0x00000001a7a77824 */ /* 0x000fe200078e020f */
[----:B------:R-:W-:Y:S01]  /*ee10*/  IADD3 R152, P4, R152, R14, RZ ;  /* 0x0000000e98987210 */ /* 0x000fe20007f9e0ff */
[----:B------:R-:W-:Y:S01]  /*ee20*/  FFMA R25, R25, R2, R10 ;  /* 0x0000000219197223 */ /* 0x000fe2000000000a */
[----:B------:R-:W-:Y:S01]  /*ee30*/  IADD3 R14, P5, R18, R14, RZ ;  /* 0x0000000e120e7210 */ /* 0x000fe20007fbe0ff */
[----:B------:R-:W-:-:S02]  /*ee40*/  IMAD.MOV.U32 R3, RZ, RZ, R23 ;  /* 0x000000ffff037224 */ /* 0x000fc400078e0017 */
[----:B------:R-:W-:Y:S01]  /*ee50*/  IMAD.X R20, R167, 0x1, R21, P4 ;  /* 0x00000001a7147824 */ /* 0x000fe200020e0615 */
[----:B------:R-:W-:Y:S02]  /*ee60*/  F2FP.TF32.F32.PACK_B R25, R25 ;  /* 0x00000019ff19723e */ /* 0x000fe400024050ff */
[C---:B------:R-:W-:Y:S02]  /*ee70*/  LEA R10, P4, R152.reuse, R12, 0x2 ;  /* 0x0000000c980a7211 */ /* 0x040fe400078810ff */
[----:B------:R-:W-:Y:S01]  /*ee80*/  IADD3.X R15, R19, R167, RZ, P5, !PT ;  /* 0x000000a7130f7210 */ /* 0x000fe20002ffe4ff */
[----:B------:R2:W-:Y:S01]  /*ee90*/  @P2 STG.E desc[UR36][R8.64+0x4], R25 ;  /* 0x0000041908002986 */ /* 0x0005e2000c101924 */
[----:B0-----:R-:W-:Y:S01]  /*eea0*/  LEA.HI.X R11, R152, R13, R20, 0x2, P4 ;  /* 0x0000000d980b7211 */ /* 0x001fe200020f1414 */
[----:B------:R-:W-:Y:S08]  /*eeb0*/  @!P3 BRA `(.L_x_285) ;  /* 0x000000000004b947 */ /* 0x000ff00003800000 */
[----:B------:R0:W5:Y:S02]  /*eec0*/  LDG.E.LTC128B R3, desc[UR36][R10.64] ;  /* 0x000000240a037981 */ /* 0x000164000c1e1920 */
.L_x_285:
[----:B------:R-:W-:Y:S05]  /*eed0*/  BSYNC B1 ;  /* 0x0000000000017941 */ /* 0x000fea0003800000 */
.L_x_284:
[----:B0----5:R-:W-:Y:S01]  /*eee0*/  LOP3.LUT R11, R3, 0xffffe000, RZ, 0xc0, !PT ;  /* 0xffffe000030b7812 */ /* 0x021fe200078ec0ff */
[----:B------:R-:W-:Y:S01]  /*eef0*/  IMAD.WIDE.U32 R22, R22, UR43, R14 ;  /* 0x0000002b16167c25 */ /* 0x000fe2000f8e000e */
[----:B------:R-:W-:Y:S01]  /*ef00*/  IADD3 R10, P2, R8, R161, RZ ;  /* 0x000000a1080a7210 */ /* 0x000fe20007f5e0ff */
[----:B------:R-:W-:Y:S01]  /*ef10*/  BSSY B1, `(.L_x_286) ;  /* 0x000000c000017945 */ /* 0x000fe20003800000 */
[----:B------:R-:W-:Y:S01]  /*ef20*/  ISETP.GT.AND P5, PT, R0, 0x1, P1 ;  /* 0x000000010000780c */ /* 0x000fe20000fa4270 */
[----:B------:R-:W-:Y:S01]  /*ef30*/  FMUL R11, R11, R16 ;  /* 0x000000100b0b7220 */ /* 0x000fe20000400000 */
[----:B------:R-:W-:Y:S01]  /*ef40*/  IMAD.IADD R159, R159, 0x1, R23 ;  /* 0x000000019f9f7824 */ /* 0x000fe200078e0217 */
[----:B------:R-:W-:Y:S02]  /*ef50*/  LEA R12, P4, R22, R12, 0x2 ;  /* 0x0000000c160c7211 */ /* 0x000fe400078810ff */
[----:B------:R-:W-:Y:S01]  /*ef60*/  FFMA R15, R26, R2, R11 ;  /* 0x000000021a0f7223 */ /* 0x000fe2000000000b */
[----:B------:R-:W-:Y:S01]  /*ef70*/  IMAD.X R11, R9, 0x1, R160, P2 ;  /* 0x00000001090b7824 */ /* 0x000fe200010e06a0 */
[----:B------:R-:W-:-:S03]  /*ef80*/  LEA.HI.X R13, R22, R13, R159, 0x2, P4 ;  /* 0x0000000d160d7211 */ /* 0x000fc600020f149f */
[----:B------:R-:W-:-:S05]  /*ef90*/  F2FP.TF32.F32.PACK_B R15, R15 ;  /* 0x0000000fff0f723e */ /* 0x000fca00024050ff */
[----:B------:R0:W-:Y:S01]  /*efa0*/  @P3 STG.E desc[UR36][R10.64], R15 ;  /* 0x0000000f0a003986 */ /* 0x0001e2000c101924 */
[----:B------:R-:W-:Y:S05]  /*efb0*/  @!P5 BRA `(.L_x_287) ;  /* 0x000000000004d947 */ /* 0x000fea0003800000 */
[----:B------:R3:W5:Y:S02]  /*efc0*/  LDG.E.LTC128B R3, desc[UR36][R12.64+0x4] ;  /* 0x000004240c037981 */ /* 0x000764000c1e1920 */
.L_x_287:
[----:B------:R-:W-:Y:S05]  /*efd0*/  BSYNC B1 ;  /* 0x0000000000017941 */ /* 0x000fea0003800000 */
.L_x_286:
[----:B0----5:R-:W-:Y:S01]  /*efe0*/  LOP3.LUT R15, R3, 0xffffe000, RZ, 0xc0, !PT ;  /* 0xffffe000030f7812 */ /* 0x021fe200078ec0ff */
[----:B------:R-:W-:Y:S01]  /*eff0*/  BSSY B1, `(.L_x_288) ;  /* 0x0000008000017945 */ /* 0x000fe20003800000 */
[----:B------:R-:W-:-:S03]  /*f000*/  ISETP.GT.AND P2, PT, R0, 0x8, P0 ;  /* 0x000000080000780c */ /* 0x000fc60000744270 */
[----:B------:R-:W-:-:S04]  /*f010*/  FMUL R14, R15, R16 ;  /* 0x000000100f0e7220 */ /* 0x000fc80000400000 */
[----:B------:R-:W-:-:S05]  /*f020*/  FFMA R27, R27, R2, R14 ;  /* 0x000000021b1b7223 */ /* 0x000fca000000000e */
[----:B------:R-:W-:-:S05]  /*f030*/  F2FP.TF32.F32.PACK_B R27, R27 ;  /* 0x0000001bff1b723e */ /* 0x000fca00024050ff */
[----:B------:R0:W-:Y:S01]  /*f040*/  @P5 STG.E desc[UR36][R10.64+0x4], R27 ;  /* 0x0000041b0a005986 */ /* 0x0001e2000c101924 */
[----:B------:R-:W-:Y:S05]  /*f050*/  @!P2 BRA `(.L_x_289) ;  /* 0x000000000004a947 */ /* 0x000fea0003800000 */
[----:B------:R4:W5:Y:S02]  /*f060*/  LDG.E.LTC128B R3, desc[UR36][R6.64+0x20] ;  /* 0x0000202406037981 */ /* 0x000964000c1e1920 */
.L_x_289:
[----:B------:R-:W-:Y:S05]  /*f070*/  BSYNC B1 ;  /* 0x0000000000017941 */ /* 0x000fea0003800000 */
.L_x_288:
        /* <DEDUP_REMOVED lines=9> */
.L_x_291:
[----:B------:R-:W-:Y:S05]  /*f110*/  BSYNC B1 ;  /* 0x0000000000017941 */ /* 0x000fea0003800000 */
.L_x_290:
        /* <DEDUP_REMOVED lines=9> */
.L_x_293:
[----:B------:R-:W-:Y:S05]  /*f1b0*/  BSYNC B1 ;  /* 0x0000000000017941 */ /* 0x000fea0003800000 */
.L_x_292:
[----:B-----5:R-:W-:Y:S01]  /*f1c0*/  LOP3.LUT R11, R3, 0xffffe000, RZ, 0xc0, !PT ;  /* 0xffffe000030b7812 */ /* 0x020fe200078ec0ff */
[----:B------:R-:W-:Y:S01]  /*f1d0*/  BSSY B1, `(.L_x_294) ;  /* 0x000000a000017945 */ /* 0x000fe20003800000 */
[----:B------:R-:W-:Y:S02]  /*f1e0*/  IADD3 R10, P3, R161, R8, RZ ;  /* 0x00000008a10a7210 */ /* 0x000fe40007f7e0ff */
[----:B------:R-:W-:Y:S01]  /*f1f0*/  ISETP.GT.AND P2, PT, R0, 0x9, P1 ;  /* 0x000000090000780c */ /* 0x000fe20000f44270 */
[----:B------:R-:W-:-:S04]  /*f200*/  FMUL R11, R11, R16 ;  /* 0x000000100b0b7220 */ /* 0x000fc80000400000 */
[----:B------:R-:W-:Y:S01]  /*f210*/  FFMA R15, R30, R2, R11 ;  /* 0x000000021e0f7223 */ /* 0x000fe2000000000b */
[----:B------:R-:W-:-:S04]  /*f220*/  IMAD.X R11, R160, 0x1, R9, P3 ;  /* 0x00000001a00b7824 */ /* 0x000fc800018e0609 */
[----:B------:R-:W-:-:S05]  /*f230*/  F2FP.TF32.F32.PACK_B R15, R15 ;  /* 0x0000000fff0f723e */ /* 0x000fca00024050ff */
[----:B------:R0:W-:Y:S01]  /*f240*/  @P4 STG.E desc[UR36][R10.64+0x20], R15 ;  /* 0x0000200f0a004986 */ /* 0x0001e2000c101924 */
[----:B------:R-:W-:Y:S05]  /*f250*/  @!P2 BRA `(.L_x_295) ;  /* 0x000000000004a947 */ /* 0x000fea0003800000 */
[----:B------:R0:W5:Y:S02]  /*f260*/  LDG.E.LTC128B R3, desc[UR36][R12.64+0x24] ;  /* 0x000024240c037981 */ /* 0x000164000c1e1920 */
.L_x_295:
[----:B------:R-:W-:Y:S05]  /*f270*/  BSYNC B1 ;  /* 0x0000000000017941 */ /* 0x000fea0003800000 */
.L_x_294:
[----:B0----5:R-:W-:Y:S01]  /*f280*/  LOP3.LUT R11, R3, 0xffffe000, RZ, 0xc0, !PT ;  /* 0xffffe000030b7812 */ /* 0x021fe200078ec0ff */
[----:B------:R-:W-:Y:S01]  /*f290*/  BSSY B1, `(.L_x_296) ;  /* 0x000000a000017945 */ /* 0x000fe20003800000 */
[----:B------:R-:W-:Y:S02]  /*f2a0*/  IADD3 R4, P3, P4, R161, R4, R163 ;  /* 0x00000004a1047210 */ /* 0x000fe40007c7e0a3 */
[----:B------:R-:W-:Y:S01]  /*f2b0*/  ISETP.GT.AND P5, PT, R0, 0x10, P0 ;  /* 0x000000100000780c */ /* 0x000fe200007a4270 */
[----:B------:R-:W-:Y:S01]  /*f2c0*/  FMUL R10, R11, R16 ;  /* 0x000000100b0a7220 */ /* 0x000fe20000400000 */
[----:B------:R-:W-:-:S03]  /*f2d0*/  IADD3.X R5, R160, R5, R165, P3, P4 ;  /* 0x00000005a0057210 */ /* 0x000fc60001fe84a5 */
[----:B------:R-:W-:-:S05]  /*f2e0*/  FFMA R31, R31, R2, R10 ;  /* 0x000000021f1f7223 */ /* 0x000fca000000000a */
[----:B------:R-:W-:-:S05]  /*f2f0*/  F2FP.TF32.F32.PACK_B R31, R31 ;  /* 0x0000001fff1f723e */ /* 0x000fca00024050ff */
[----:B------:R0:W-:Y:S01]  /*f300*/  @P2 STG.E desc[UR36][R4.64+0x24], R31 ;  /* 0x0000241f04002986 */ /* 0x0001e2000c101924 */
[----:B------:R-:W-:Y:S05]  /*f310*/  @!P5 BRA `(.L_x_297) ;  /* 0x000000000004d947 */ /* 0x000fea0003800000 */
[----:B------:R0:W5:Y:S02]  /*f320*/  LDG.E.LTC128B R3, desc[UR36][R6.64+0x40] ;  /* 0x0000402406037981 */ /* 0x000164000c1e1920 */
.L_x_297:
[----:B------:R-:W-:Y:S05]  /*f330*/  BSYNC B1 ;  /* 0x0000000000017941 */ /* 0x000fea0003800000 */
.L_x_296:
[----:B-----5:R-:W-:Y:S01]  /*f340*/  LOP3.LUT R11, R3, 0xffffe000, RZ, 0xc0, !PT ;  /* 0xffffe000030b7812 */ /* 0x020fe200078ec0ff */
        /* <DEDUP_REMOVED lines=8> */
.L_x_299:
[----:B------:R-:W-:Y:S05]  /*f3d0*/  BSYNC B1 ;  /* 0x0000000000017941 */ /* 0x000fea0003800000 */
.L_x_298:
        /* <DEDUP_REMOVED lines=9> */
.L_x_301:
[----:B------:R-:W-:Y:S05]  /*f470*/  BSYNC B1 ;  /* 0x0000000000017941 */ /* 0x000fea0003800000 */
.L_x_300:
        /* <DEDUP_REMOVED lines=9> */
.L_x_303:
[----:B------:R-:W-:Y:S05]  /*f510*/  BSYNC B1 ;  /* 0x0000000000017941 */ /* 0x000fea0003800000 */
.L_x_302:
        /* <DEDUP_REMOVED lines=9> */
.L_x_305:
[----:B------:R-:W-:Y:S05]  /*f5b0*/  BSYNC B1 ;  /* 0x0000000000017941 */ /* 0x000fea0003800000 */
.L_x_304:
        /* <DEDUP_REMOVED lines=9> */
.L_x_307:
[----:B------:R-:W-:Y:S05]  /*f650*/  BSYNC B1 ;  /* 0x0000000000017941 */ /* 0x000fea0003800000 */
.L_x_306:
        /* <DEDUP_REMOVED lines=9> */
.L_x_309:
[----:B------:R-:W-:Y:S05]  /*f6f0*/  BSYNC B1 ;  /* 0x0000000000017941 */ /* 0x000fea0003800000 */
.L_x_308:
        /* <DEDUP_REMOVED lines=9> */
.L_x_311:
[----:B------:R-:W-:Y:S05]  /*f790*/  BSYNC B1 ;  /* 0x0000000000017941 */ /* 0x000fea0003800000 */
.L_x_310:
        /* <DEDUP_REMOVED lines=9> */
.L_x_313:
[----:B------:R-:W-:Y:S05]  /*f830*/  BSYNC B1 ;  /* 0x0000000000017941 */ /* 0x000fea0003800000 */
.L_x_312:
        /* <DEDUP_REMOVED lines=9> */
.L_x_315:
[----:B------:R-:W-:Y:S05]  /*f8d0*/  BSYNC B1 ;  /* 0x0000000000017941 */ /* 0x000fea0003800000 */
.L_x_314:
        /* <DEDUP_REMOVED lines=9> */
.L_x_317:
[----:B------:R-:W-:Y:S05]  /*f970*/  BSYNC B1 ;  /* 0x0000000000017941 */ /* 0x000fea0003800000 */
.L_x_316:
        /* <DEDUP_REMOVED lines=9> */
.L_x_319:
[----:B------:R-:W-:Y:S05]  /*fa10*/  BSYNC B1 ;  /* 0x0000000000017941 */ /* 0x000fea0003800000 */
.L_x_318:
        /* <DEDUP_REMOVED lines=9> */
.L_x_321:
[----:B------:R-:W-:Y:S05]  /*fab0*/  BSYNC B1 ;  /* 0x0000000000017941 */ /* 0x000fea0003800000 */
.L_x_320:
        /* <DEDUP_REMOVED lines=9> */
.L_x_323:
[----:B------:R-:W-:Y:S05]  /*fb50*/  BSYNC B1 ;  /* 0x0000000000017941 */ /* 0x000fea0003800000 */
.L_x_322:
        /* <DEDUP_REMOVED lines=9> */
.L_x_325:
[----:B------:R-:W-:Y:S05]  /*fbf0*/  BSYNC B1 ;  /* 0x0000000000017941 */ /* 0x000fea0003800000 */
.L_x_324:
        /* <DEDUP_REMOVED lines=9> */
.L_x_327:
[----:B------:R-:W-:Y:S05]  /*fc90*/  BSYNC B1 ;  /* 0x0000000000017941 */ /* 0x000fea0003800000 */
.L_x_326:
        /* <DEDUP_REMOVED lines=9> */
.L_x_329:
[----:B------:R-:W-:Y:S05]  /*fd30*/  BSYNC B1 ;  /* 0x0000000000017941 */ /* 0x000fea0003800000 */
.L_x_328:
        /* <DEDUP_REMOVED lines=9> */
.L_x_331:
[----:B------:R-:W-:Y:S05]  /*fdd0*/  BSYNC B1 ;  /* 0x0000000000017941 */ /* 0x000fea0003800000 */
.L_x_330:
        /* <DEDUP_REMOVED lines=9> */
.L_x_333:
[----:B------:R-:W-:Y:S05]  /*fe70*/  BSYNC B1 ;  /* 0x0000000000017941 */ /* 0x000fea0003800000 */
.L_x_332:
        /* <DEDUP_REMOVED lines=9> */
.L_x_335:
[----:B------:R-:W-:Y:S05]  /*ff10*/  BSYNC B1 ;  /* 0x0000000000017941 */ /* 0x000fea0003800000 */
.L_x_334:
        /* <DEDUP_REMOVED lines=9> */
.L_x_337:
[----:B------:R-:W-:Y:S05]  /*ffb0*/  BSYNC B1 ;  /* 0x0000000000017941 */ /* 0x000fea0003800000 */
.L_x_336:
        /* <DEDUP_REMOVED lines=9> */
.L_x_339:
[----:B------:R-:W-:Y:S05]  /*10050*/  BSYNC B1 ;  /* 0x0000000000017941 */ /* 0x000fea0003800000 */
.L_x_338:
        /* <DEDUP_REMOVED lines=9> */
.L_x_341:
[----:B------:R-:W-:Y:S05]  /*100f0*/  BSYNC B1 ;  /* 0x0000000000017941 */ /* 0x000fea0003800000 */
.L_x_340:
        /* <DEDUP_REMOVED lines=9> */
.L_x_343:
[----:B------:R-:W-:Y:S05]  /*10190*/  BSYNC B1 ;  /* 0x0000000000017941 */ /* 0x000fea0003800000 */
.L_x_342:
        /* <DEDUP_REMOVED lines=9> */
.L_x_345:
[----:B------:R-:W-:Y:S05]  /*10230*/  BSYNC B1 ;  /* 0x0000000000017941 */ /* 0x000fea0003800000 */
.L_x_344:
        /* <DEDUP_REMOVED lines=9> */
.L_x_347:
[----:B------:R-:W-:Y:S05]  /*102d0*/  BSYNC B1 ;  /* 0x0000000000017941 */ /* 0x000fea0003800000 */
.L_x_346:
        /* <DEDUP_REMOVED lines=9> */
.L_x_349:
[----:B------:R-:W-:Y:S05]  /*10370*/  BSYNC B1 ;  /* 0x0000000000017941 */ /* 0x000fea0003800000 */
.L_x_348:
        /* <DEDUP_REMOVED lines=9> */
.L_x_351:
[----:B------:R-:W-:Y:S05]  /*10410*/  BSYNC B1 ;  /* 0x0000000000017941 */ /* 0x000fea0003800000 */
.L_x_350:
        /* <DEDUP_REMOVED lines=9> */
.L_x_353:
[----:B------:R-:W-:Y:S05]  /*104b0*/  BSYNC B1 ;  /* 0x0000000000017941 */ /* 0x000fea0003800000 */
.L_x_352:
        /* <DEDUP_REMOVED lines=9> */
.L_x_355:
[----:B------:R-:W-:Y:S05]  /*10550*/  BSYNC B1 ;  /* 0x0000000000017941 */ /* 0x000fea0003800000 */
.L_x_354:
        /* <DEDUP_REMOVED lines=9> */
.L_x_357:
[----:B------:R-:W-:Y:S05]  /*105f0*/  BSYNC B1 ;  /* 0x0000000000017941 */ /* 0x000fea0003800000 */
.L_x_356:
        /* <DEDUP_REMOVED lines=9> */
.L_x_359:
[----:B------:R-:W-:Y:S05]  /*10690*/  BSYNC B1 ;  /* 0x0000000000017941 */ /* 0x000fea0003800000 */
.L_x_358:
        /* <DEDUP_REMOVED lines=9> */
.L_x_361:
[----:B------:R-:W-:Y:S05]  /*10730*/  BSYNC B1 ;  /* 0x0000000000017941 */ /* 0x000fea0003800000 */
.L_x_360:
        /* <DEDUP_REMOVED lines=9> */
.L_x_363:
[----:B------:R-:W-:Y:S05]  /*107d0*/  BSYNC B1 ;  /* 0x0000000000017941 */ /* 0x000fea0003800000 */
.L_x_362:
        /* <DEDUP_REMOVED lines=9> */
.L_x_365:
[----:B------:R-:W-:Y:S05]  /*10870*/  BSYNC B1 ;  /* 0x0000000000017941 */ /* 0x000fea0003800000 */
.L_x_364:
        /* <DEDUP_REMOVED lines=9> */
.L_x_367:
[----:B------:R-:W-:Y:S05]  /*10910*/  BSYNC B1 ;  /* 0x0000000000017941 */ /* 0x000fea0003800000 */
.L_x_366:
        /* <DEDUP_REMOVED lines=9> */
.L_x_369:
[----:B------:R-:W-:Y:S05]  /*109b0*/  BSYNC B1 ;  /* 0x0000000000017941 */ /* 0x000fea0003800000 */
.L_x_368:
        /* <DEDUP_REMOVED lines=9> */
.L_x_371:
[----:B------:R-:W-:Y:S05]  /*10a50*/  BSYNC B1 ;  /* 0x0000000000017941 */ /* 0x000fea0003800000 */
.L_x_370:
        /* <DEDUP_REMOVED lines=9> */
.L_x_373:
[----:B------:R-:W-:Y:S05]  /*10af0*/  BSYNC B1 ;  /* 0x0000000000017941 */ /* 0x000fea0003800000 */
.L_x_372:
        /* <DEDUP_REMOVED lines=9> */
.L_x_375:
[----:B------:R-:W-:Y:S05]  /*10b90*/  BSYNC B1 ;  /* 0x0000000000017941 */ /* 0x000fea0003800000 */
.L_x_374:
        /* <DEDUP_REMOVED lines=9> */
.L_x_377:
[----:B------:R-:W-:Y:S05]  /*10c30*/  BSYNC B1 ;  /* 0x0000000000017941 */ /* 0x000fea0003800000 */
.L_x_376:
        /* <DEDUP_REMOVED lines=9> */
.L_x_379:
[----:B------:R-:W-:Y:S05]  /*10cd0*/  BSYNC B1 ;  /* 0x0000000000017941 */ /* 0x000fea0003800000 */
.L_x_378:
        /* <DEDUP_REMOVED lines=9> */
.L_x_381:
[----:B------:R-:W-:Y:S05]  /*10d70*/  BSYNC B1 ;  /* 0x0000000000017941 */ /* 0x000fea0003800000 */
.L_x_380:
        /* <DEDUP_REMOVED lines=9> */
.L_x_383:
[----:B------:R-:W-:Y:S05]  /*10e10*/  BSYNC B1 ;  /* 0x0000000000017941 */ /* 0x000fea0003800000 */
.L_x_382:
        /* <DEDUP_REMOVED lines=9> */
.L_x_385:
[----:B------:R-:W-:Y:S05]  /*10eb0*/  BSYNC B1 ;  /* 0x0000000000017941 */ /* 0x000fea0003800000 */
.L_x_384:
        /* <DEDUP_REMOVED lines=9> */
.L_x_387:
[----:B------:R-:W-:Y:S05]  /*10f50*/  BSYNC B1 ;  /* 0x0000000000017941 */ /* 0x000fea0003800000 */
.L_x_386:
        /* <DEDUP_REMOVED lines=9> */
.L_x_389:
[----:B------:R-:W-:Y:S05]  /*10ff0*/  BSYNC B1 ;  /* 0x0000000000017941 */ /* 0x000fea0003800000 */
.L_x_388:
        /* <DEDUP_REMOVED lines=9> */
.L_x_391:
[----:B------:R-:W-:Y:S05]  /*11090*/  BSYNC B1 ;  /* 0x0000000000017941 */ /* 0x000fea0003800000 */
.L_x_390:
        /* <DEDUP_REMOVED lines=9> */
.L_x_393:
[----:B------:R-:W-:Y:S05]  /*11130*/  BSYNC B1 ;  /* 0x0000000000017941 */ /* 0x000fea0003800000 */
.L_x_392:
        /* <DEDUP_REMOVED lines=9> */
.L_x_395:
[----:B------:R-:W-:Y:S05]  /*111d0*/  BSYNC B1 ;  /* 0x0000000000017941 */ /* 0x000fea0003800000 */
.L_x_394:
        /* <DEDUP_REMOVED lines=9> */
.L_x_397:
[----:B------:R-:W-:Y:S05]  /*11270*/  BSYNC B1 ;  /* 0x0000000000017941 */ /* 0x000fea0003800000 */
.L_x_396:
        /* <DEDUP_REMOVED lines=9> */
.L_x_399:
[----:B------:R-:W-:Y:S05]  /*11310*/  BSYNC B1 ;  /* 0x0000000000017941 */ /* 0x000fea0003800000 */
.L_x_398:
        /* <DEDUP_REMOVED lines=9> */
.L_x_401:
[----:B------:R-:W-:Y:S05]  /*113b0*/  BSYNC B1 ;  /* 0x0000000000017941 */ /* 0x000fea0003800000 */
.L_x_400:
        /* <DEDUP_REMOVED lines=9> */
.L_x_403:
[----:B------:R-:W-:Y:S05]  /*11450*/  BSYNC B1 ;  /* 0x0000000000017941 */ /* 0x000fea0003800000 */
.L_x_402:
        /* <DEDUP_REMOVED lines=9> */
.L_x_405:
[----:B------:R-:W-:Y:S05]  /*114f0*/  BSYNC B1 ;  /* 0x0000000000017941 */ /* 0x000fea0003800000 */
.L_x_404:
        /* <DEDUP_REMOVED lines=9> */
.L_x_407:
[----:B------:R-:W-:Y:S05]  /*11590*/  BSYNC B1 ;  /* 0x0000000000017941 */ /* 0x000fea0003800000 */
.L_x_406:
        /* <DEDUP_REMOVED lines=9> */
.L_x_409:
[----:B------:R-:W-:Y:S05]  /*11630*/  BSYNC B1 ;  /* 0x0000000000017941 */ /* 0x000fea0003800000 */
.L_x_408:
        /* <DEDUP_REMOVED lines=9> */
.L_x_411:
[----:B------:R-:W-:Y:S05]  /*116d0*/  BSYNC B1 ;  /* 0x0000000000017941 */ /* 0x000fea0003800000 */
.L_x_410:
        /* <DEDUP_REMOVED lines=9> */
.L_x_413:
[----:B------:R-:W-:Y:S05]  /*11770*/  BSYNC B1 ;  /* 0x0000000000017941 */ /* 0x000fea0003800000 */
.L_x_412:
        /* <DEDUP_REMOVED lines=9> */
.L_x_415:
[----:B------:R-:W-:Y:S05]  /*11810*/  BSYNC B1 ;  /* 0x0000000000017941 */ /* 0x000fea0003800000 */
.L_x_414:
        /* <DEDUP_REMOVED lines=9> */
.L_x_417:
[----:B------:R-:W-:Y:S05]  /*118b0*/  BSYNC B1 ;  /* 0x0000000000017941 */ /* 0x000fea0003800000 */
.L_x_416:
        /* <DEDUP_REMOVED lines=9> */
.L_x_419:
[----:B------:R-:W-:Y:S05]  /*11950*/  BSYNC B1 ;  /* 0x0000000000017941 */ /* 0x000fea0003800000 */
.L_x_418:
        /* <DEDUP_REMOVED lines=9> */
.L_x_421:
[----:B------:R-:W-:Y:S05]  /*119f0*/  BSYNC B1 ;  /* 0x0000000000017941 */ /* 0x000fea0003800000 */
.L_x_420:
        /* <DEDUP_REMOVED lines=9> */
.L_x_423:
[----:B------:R-:W-:Y:S05]  /*11a90*/  BSYNC B1 ;  /* 0x0000000000017941 */ /* 0x000fea0003800000 */
.L_x_422:
        /* <DEDUP_REMOVED lines=9> */
.L_x_425:
[----:B------:R-:W-:Y:S05]  /*11b30*/  BSYNC B1 ;  /* 0x0000000000017941 */ /* 0x000fea0003800000 */
.L_x_424:
        /* <DEDUP_REMOVED lines=9> */
.L_x_427:
[----:B------:R-:W-:Y:S05]  /*11bd0*/  BSYNC B1 ;  /* 0x0000000000017941 */ /* 0x000fea0003800000 */
.L_x_426:
        /* <DEDUP_REMOVED lines=9> */
.L_x_429:
[----:B------:R-:W-:Y:S05]  /*11c70*/  BSYNC B1 ;  /* 0x0000000000017941 */ /* 0x000fea0003800000 */
.L_x_428:
        /* <DEDUP_REMOVED lines=9> */
.L_x_431:
[----:B------:R-:W-:Y:S05]  /*11d10*/  BSYNC B1 ;  /* 0x0000000000017941 */ /* 0x000fea0003800000 */
.L_x_430:
        /* <DEDUP_REMOVED lines=9> */
.L_x_433:
[----:B------:R-:W-:Y:S05]  /*11db0*/  BSYNC B1 ;  /* 0x0000000000017941 */ /* 0x000fea0003800000 */
.L_x_432:
        /* <DEDUP_REMOVED lines=9> */
.L_x_435:
[----:B------:R-:W-:Y:S05]  /*11e50*/  BSYNC B1 ;  /* 0x0000000000017941 */ /* 0x000fea0003800000 */
.L_x_434:
        /* <DEDUP_REMOVED lines=9> */
.L_x_437:
[----:B------:R-:W-:Y:S05]  /*11ef0*/  BSYNC B1 ;  /* 0x0000000000017941 */ /* 0x000fea0003800000 */
.L_x_436:
        /* <DEDUP_REMOVED lines=9> */
.L_x_439:
[----:B------:R-:W-:Y:S05]  /*11f90*/  BSYNC B1 ;  /* 0x0000000000017941 */ /* 0x000fea0003800000 */
.L_x_438:
        /* <DEDUP_REMOVED lines=9> */
.L_x_441:
[----:B------:R-:W-:Y:S05]  /*12030*/  BSYNC B1 ;  /* 0x0000000000017941 */ /* 0x000fea0003800000 */
.L_x_440:
        /* <DEDUP_REMOVED lines=9> */
.L_x_443:
[----:B------:R-:W-:Y:S05]  /*120d0*/  BSYNC B1 ;  /* 0x0000000000017941 */ /* 0x000fea0003800000 */
.L_x_442:
        /* <DEDUP_REMOVED lines=9> */
.L_x_445:
[----:B------:R-:W-:Y:S05]  /*12170*/  BSYNC B1 ;  /* 0x0000000000017941 */ /* 0x000fea0003800000 */
.L_x_444:
        /* <DEDUP_REMOVED lines=9> */
.L_x_447:
[----:B------:R-:W-:Y:S05]  /*12210*/  BSYNC B1 ;  /* 0x0000000000017941 */ /* 0x000fea0003800000 */
.L_x_446:
        /* <DEDUP_REMOVED lines=9> */
.L_x_449:
[----:B------:R-:W-:Y:S05]  /*122b0*/  BSYNC B1 ;  /* 0x0000000000017941 */ /* 0x000fea0003800000 */
.L_x_448:
        /* <DEDUP_REMOVED lines=9> */
.L_x_451:
[----:B------:R-:W-:Y:S05]  /*12350*/  BSYNC B1 ;  /* 0x0000000000017941 */ /* 0x000fea0003800000 */
.L_x_450:
        /* <DEDUP_REMOVED lines=9> */
.L_x_453:
[----:B------:R-:W-:Y:S05]  /*123f0*/  BSYNC B1 ;  /* 0x0000000000017941 */ /* 0x000fea0003800000 */
.L_x_452:
        /* <DEDUP_REMOVED lines=9> */
.L_x_455:
[----:B------:R-:W-:Y:S05]  /*12490*/  BSYNC B1 ;  /* 0x0000000000017941 */ /* 0x000fea0003800000 */
.L_x_454:
        /* <DEDUP_REMOVED lines=9> */
.L_x_457:
[----:B------:R-:W-:Y:S05]  /*12530*/  BSYNC B1 ;  /* 0x0000000000017941 */ /* 0x000fea0003800000 */
.L_x_456:
        /* <DEDUP_REMOVED lines=9> */
.L_x_459:
[----:B------:R-:W-:Y:S05]  /*125d0*/  BSYNC B1 ;  /* 0x0000000000017941 */ /* 0x000fea0003800000 */
.L_x_458:
        /* <DEDUP_REMOVED lines=9> */
.L_x_461:
[----:B------:R-:W-:Y:S05]  /*12670*/  BSYNC B1 ;  /* 0x0000000000017941 */ /* 0x000fea0003800000 */
.L_x_460:
        /* <DEDUP_REMOVED lines=9> */
.L_x_463:
[----:B------:R-:W-:Y:S05]  /*12710*/  BSYNC B1 ;  /* 0x0000000000017941 */ /* 0x000fea0003800000 */
.L_x_462:
        /* <DEDUP_REMOVED lines=9> */
.L_x_465:
[----:B------:R-:W-:Y:S05]  /*127b0*/  BSYNC B1 ;  /* 0x0000000000017941 */ /* 0x000fea0003800000 */
.L_x_464:
        /* <DEDUP_REMOVED lines=9> */
.L_x_467:
[----:B------:R-:W-:Y:S05]  /*12850*/  BSYNC B1 ;  /* 0x0000000000017941 */ /* 0x000fea0003800000 */
.L_x_466:
        /* <DEDUP_REMOVED lines=9> */
.L_x_469:
[----:B------:R-:W-:Y:S05]  /*128f0*/  BSYNC B1 ;  /* 0x0000000000017941 */ /* 0x000fea0003800000 */
.L_x_468:
        /* <DEDUP_REMOVED lines=9> */
.L_x_471:
[----:B------:R-:W-:Y:S05]  /*12990*/  BSYNC B1 ;  /* 0x0000000000017941 */ /* 0x000fea0003800000 */
.L_x_470:
        /* <DEDUP_REMOVED lines=9> */
.L_x_473:
[----:B------:R-:W-:Y:S05]  /*12a30*/  BSYNC B1 ;  /* 0x0000000000017941 */ /* 0x000fea0003800000 */
.L_x_472:
        /* <DEDUP_REMOVED lines=9> */
.L_x_475:
[----:B------:R-:W-:Y:S05]  /*12ad0*/  BSYNC B1 ;  /* 0x0000000000017941 */ /* 0x000fea0003800000 */
.L_x_474:
        /* <DEDUP_REMOVED lines=9> */
.L_x_477:
[----:B------:R-:W-:Y:S05]  /*12b70*/  BSYNC B1 ;  /* 0x0000000000017941 */ /* 0x000fea0003800000 */
.L_x_476:
        /* <DEDUP_REMOVED lines=9> */
.L_x_479:
[----:B------:R-:W-:Y:S05]  /*12c10*/  BSYNC B1 ;  /* 0x0000000000017941 */ /* 0x000fea0003800000 */
.L_x_478:
        /* <DEDUP_REMOVED lines=9> */
.L_x_481:
[----:B------:R-:W-:Y:S05]  /*12cb0*/  BSYNC B1 ;  /* 0x0000000000017941 */ /* 0x000fea0003800000 */
.L_x_480:
        /* <DEDUP_REMOVED lines=9> */
.L_x_483:
[----:B------:R-:W-:Y:S05]  /*12d50*/  BSYNC B1 ;  /* 0x0000000000017941 */ /* 0x000fea0003800000 */
.L_x_482:
        /* <DEDUP_REMOVED lines=9> */
.L_x_485:
[----:B------:R-:W-:Y:S05]  /*12df0*/  BSYNC B1 ;  /* 0x0000000000017941 */ /* 0x000fea0003800000 */
.L_x_484:
        /* <DEDUP_REMOVED lines=9> */
.L_x_487:
[----:B------:R-:W-:Y:S05]  /*12e90*/  BSYNC B1 ;  /* 0x0000000000017941 */ /* 0x000fea0003800000 */
.L_x_486:
        /* <DEDUP_REMOVED lines=9> */
.L_x_489:
[----:B------:R-:W-:Y:S05]  /*12f30*/  BSYNC B1 ;  /* 0x0000000000017941 */ /* 0x000fea0003800000 */
.L_x_488:
        /* <DEDUP_REMOVED lines=9> */
.L_x_491:
[----:B------:R-:W-:Y:S05]  /*12fd0*/  BSYNC B1 ;  /* 0x0000000000017941 */ /* 0x000fea0003800000 */
.L_x_490:
        /* <DEDUP_REMOVED lines=9> */
.L_x_493:
[----:B------:R-:W-:Y:S05]  /*13070*/  BSYNC B1 ;  /* 0x0000000000017941 */ /* 0x000fea0003800000 */
.L_x_492:
        /* <DEDUP_REMOVED lines=9> */
.L_x_495:
[----:B------:R-:W-:Y:S05]  /*13110*/  BSYNC B1 ;  /* 0x0000000000017941 */ /* 0x000fea0003800000 */
.L_x_494:
        /* <DEDUP_REMOVED lines=9> */
.L_x_497:
[----:B------:R-:W-:Y:S05]  /*131b0*/  BSYNC B1 ;  /* 0x0000000000017941 */ /* 0x000fea0003800000 */
.L_x_496:
        /* <DEDUP_REMOVED lines=9> */
.L_x_499:
[----:B------:R-:W-:Y:S05]  /*13250*/  BSYNC B1 ;  /* 0x0000000000017941 */ /* 0x000fea0003800000 */
.L_x_498:
        /* <DEDUP_REMOVED lines=9> */
.L_x_501:
[----:B------:R-:W-:Y:S05]  /*132f0*/  BSYNC B1 ;  /* 0x0000000000017941 */ /* 0x000fea0003800000 */
.L_x_500:
        /* <DEDUP_REMOVED lines=9> */
.L_x_503:
[----:B------:R-:W-:Y:S05]  /*13390*/  BSYNC B1 ;  /* 0x0000000000017941 */ /* 0x000fea0003800000 */
.L_x_502:
        /* <DEDUP_REMOVED lines=9> */
.L_x_505:
[----:B------:R-:W-:Y:S05]  /*13430*/  BSYNC B1 ;  /* 0x0000000000017941 */ /* 0x000fea0003800000 */
.L_x_504:
        /* <DEDUP_REMOVED lines=9> */
.L_x_507:
[----:B------:R-:W-:Y:S05]  /*134d0*/  BSYNC B1 ;  /* 0x0000000000017941 */ /* 0x000fea0003800000 */
.L_x_506:
        /* <DEDUP_REMOVED lines=9> */
.L_x_509:
[----:B------:R-:W-:Y:S05]  /*13570*/  BSYNC B1 ;  /* 0x0000000000017941 */ /* 0x000fea0003800000 */
.L_x_508:
        /* <DEDUP_REMOVED lines=9> */
.L_x_511:
[----:B------:R-:W-:Y:S05]  /*13610*/  BSYNC B1 ;  /* 0x0000000000017941 */ /* 0x000fea0003800000 */
.L_x_510:
        /* <DEDUP_REMOVED lines=9> */
.L_x_513:
[----:B------:R-:W-:Y:S05]  /*136b0*/  BSYNC B1 ;  /* 0x0000000000017941 */ /* 0x000fea0003800000 */
.L_x_512:
        /* <DEDUP_REMOVED lines=9> */
.L_x_515:
[----:B------:R-:W-:Y:S05]  /*13750*/  BSYNC B1 ;  /* 0x0000000000017941 */ /* 0x000fea0003800000 */
.L_x_514:
        /* <DEDUP_REMOVED lines=9> */
.L_x_517:
[----:B------:R-:W-:Y:S05]  /*137f0*/  BSYNC B1 ;  /* 0x0000000000017941 */ /* 0x000fea0003800000 */
.L_x_516:
        /* <DEDUP_REMOVED lines=9> */
.L_x_519:
[----:B------:R-:W-:Y:S05]  /*13890*/  BSYNC B1 ;  /* 0x0000000000017941 */ /* 0x000fea0003800000 */
.L_x_518:
        /* <DEDUP_REMOVED lines=9> */
.L_x_521:
[----:B------:R-:W-:Y:S05]  /*13930*/  BSYNC B1 ;  /* 0x0000000000017941 */ /* 0x000fea0003800000 */
.L_x_520:
        /* <DEDUP_REMOVED lines=9> */
.L_x_523:
[----:B------:R-:W-:Y:S05]  /*139d0*/  BSYNC B1 ;  /* 0x0000000000017941 */ /* 0x000fea0003800000 */
.L_x_522:
        /* <DEDUP_REMOVED lines=9> */
.L_x_525:
[----:B------:R-:W-:Y:S05]  /*13a70*/  BSYNC B1 ;  /* 0x0000000000017941 */ /* 0x000fea0003800000 */
.L_x_524:
        /* <DEDUP_REMOVED lines=9> */
.L_x_527:
[----:B------:R-:W-:Y:S05]  /*13b10*/  BSYNC B1 ;  /* 0x0000000000017941 */ /* 0x000fea0003800000 */
.L_x_526:
        /* <DEDUP_REMOVED lines=9> */
.L_x_529:
[----:B------:R-:W-:Y:S05]  /*13bb0*/  BSYNC B1 ;  /* 0x0000000000017941 */ /* 0x000fea0003800000 */
.L_x_528:
        /* <DEDUP_REMOVED lines=9> */
.L_x_531:
[----:B------:R-:W-:Y:S05]  /*13c50*/  BSYNC B1 ;  /* 0x0000000000017941 */ /* 0x000fea0003800000 */
.L_x_530:
[----:B01--45:R-:W-:Y:S01]  /*13c60*/  LOP3.LUT R7, R3, 0xffffe000, RZ, 0xc0, !PT ;  /* 0xffffe00003077812 */ /* 0x033fe200078ec0ff */
        /* <DEDUP_REMOVED lines=8> */
.L_x_533:
[----:B------:R-:W-:Y:S05]  /*13cf0*/  BSYNC B1 ;  /* 0x0000000000017941 */ /* 0x000fea0003800000 */
.L_x_532:
        /* <DEDUP_REMOVED lines=9> */
.L_x_535:
[----:B------:R-:W-:Y:S05]  /*13d90*/  BSYNC B1 ;  /* 0x0000000000017941 */ /* 0x000fea0003800000 */
.L_x_534:
[----:B------:R-:W-:Y:S05]  /*13da0*/  @!P1 BRA `(.L_x_536) ;  /* 0x00000050004c9947 */ /* 0x000fea0003800000 */
[----:B-----5:R-:W-:-:S05]  /*13db0*/  LOP3.LUT R3, R3, 0xffffe000, RZ, 0xc0, !PT ;  /* 0xffffe00003037812 */ /* 0x020fca00078ec0ff */
[----:B------:R-:W-:-:S04]  /*13dc0*/  FMUL R0, R3, R16 ;  /* 0x0000001003007220 */ /* 0x000fc80000400000 */
[----:B------:R-:W-:-:S05]  /*13dd0*/  FFMA R151, R151, R2, R0 ;  /* 0x0000000297977223 */ /* 0x000fca0000000000 */
[----:B------:R-:W-:-:S05]  /*13de0*/  F2FP.TF32.F32.PACK_B R151, R151 ;  /* 0x00000097ff97723e */ /* 0x000fca00024050ff */
[----:B------:R0:W-:Y:S01]  /*13df0*/  STG.E desc[UR36][R4.64+0x3e4], R151 ;  /* 0x0003e49704007986 */ /* 0x0001e2000c101924 */
[----:B------:R-:W-:Y:S05]  /*13e00*/  BRA `(.L_x_536) ;  /* 0x0000005000347947 */ /* 0x000fea0003800000 */
.L_x_29:
[----:B------:R-:W2:Y:S01]  /*13e10*/  LDL.LU R3, [R1] ;  /* 0x0000000001037983 */ /* 0x000ea20000300800 */
[----:B------:R-:W-:-:S03]  /*13e20*/  ULDC.64 UR4, c[0x0][0x5c0] ;  /* 0x0001700000047ab9 */ /* 0x000fc60000000a00 */
[----:B------:R-:W3:Y:S04]  /*13e30*/  LDL.LU R9, [R1+0x8] ;  /* 0x0000080001097983 */ /* 0x000ee80000300800 */
[----:B------:R-:W4:Y:S04]  /*13e40*/  LDL.LU R8, [R1+0x54] ;  /* 0x0000540001087983 */ /* 0x000f280000300800 */
[----:B------:R-:W5:Y:S04]  /*13e50*/  LDL.LU R235, [R1+0x8c] ;  /* 0x00008c0001eb7983 */ /* 0x000f680000300800 */
        /* <DEDUP_REMOVED lines=91> */
[----:B------:R-:W5:Y:S01]  /*14410*/  LDL.LU R12, [R1+0x1fc] ;  /* 0x0001fc00010c7983 */ /* 0x000f620000300800 */
[----:B--2---:R-:W-:Y:S01]  /*14420*/  FMUL R3, R3, R2 ;  /* 0x0000000203037220 */ /* 0x004fe20000400000 */
[----:B------:R-:W-:-:S02]  /*14430*/  LEA R4, P0, R6, UR4, 0x2 ;  /* 0x0000000406047c11 */ /* 0x000fc4000f8010ff */
[----:B------:R-:W2:Y:S02]  /*14440*/  LDL.LU R7, [R1+0x4] ;  /* 0x0000040001077983 */ /* 0x000ea40000300800 */
[----:B------:R-:W-:Y:S02]  /*14450*/  LEA.HI.X R5, R6, UR5, R10, 0x2, P0 ;  /* 0x0000000506057c11 */ /* 0x000fe400080f140a */
[----:B------:R-:W-:Y:S01]  /*14460*/  F2FP.TF32.F32.PACK_B R3, R3 ;  /* 0x00000003ff03723e */ /* 0x000fe200024050ff */
[----:B------:R-:W5:Y:S01]  /*14470*/  LDL.LU R10, [R1+0x5c] ;  /* 0x00005c00010a7983 */ /* 0x000f620000300800 */
[----:B------:R-:W-:-:S03]  /*14480*/  ISETP.GT.AND P0, PT, R0, 0x1, P3 ;  /* 0x000000010000780c */ /* 0x000fc60001f04270 */
[----:B------:R2:W-:Y:S01]  /*14490*/  @P1 STG.E desc[UR36][R4.64], R3 ;  /* 0x0000000304001986 */ /* 0x0005e2000c101924 */
[----:B------:R-:W-:Y:S01]  /*144a0*/  ISETP.GT.AND P2, PT, R158, 0x8, PT ;  /* 0x000000089e00780c */ /* 0x000fe20003f44270 */
[----:B--2---:R-:W-:-:S05]  /*144b0*/  FMUL R3, R7, R2 ;  /* 0x0000000207037220 */ /* 0x004fca0000400000 */
[----:B------:R-:W-:-:S05]  /*144c0*/  F2FP.TF32.F32.PACK_B R3, R3 ;  /* 0x00000003ff03723e */ /* 0x000fca00024050ff */
[----:B------:R0:W-:Y:S04]  /*144d0*/  @P0 STG.E desc[UR36][R4.64+0x4], R3 ;  /* 0x0000040304000986 */ /* 0x0001e8000c101924 */
[----:B0-----:R-:W2:Y:S01]  /*144e0*/  LDL.LU R3, [R1+0xc] ;  /* 0x00000c0001037983 */ /* 0x001ea20000300800 */
[----:B------:R-:W-:Y:S01]  /*144f0*/  USHF.L.U32 UR5, UR8, 0x5, URZ ;  /* 0x0000000508057899 */ /* 0x000fe2000800063f */
[----:B------:R-:W-:Y:S01]  /*14500*/  ISETP.GT.AND P0, PT, R0, RZ, P2 ;  /* 0x000000ff0000720c */ /* 0x000fe20001704270 */
[----:B------:R-:W-:Y:S01]  /*14510*/  USHF.L.U64.HI UR4, UR8, 0x5, UR9 ;  /* 0x0000000508047899 */ /* 0x000fe20008010209 */
[----:B---3--:R-:W-:-:S03]  /*14520*/  FMUL R9, R9, R2 ;  /* 0x0000000209097220 */ /* 0x008fc60000400000 */
[----:B------:R-:W-:Y:S02]  /*14530*/  IADD3 R6, P1, R4, UR5, RZ ;  /* 0x0000000504067c10 */ /* 0x000fe4000ff3e0ff */
[----:B------:R-:W-:Y:S02]  /*14540*/  F2FP.TF32.F32.PACK_B R9, R9 ;  /* 0x00000009ff09723e */ /* 0x000fe400024050ff */
[----:B------:R-:W-:-:S05]  /*14550*/  IADD3.X R7, R5, UR4, RZ, P1, !PT ;  /* 0x0000000405077c10 */ /* 0x000fca0008ffe4ff */
[----:B------:R0:W-:Y:S01]  /*14560*/  @P0 STG.E desc[UR36][R6.64], R9 ;  /* 0x0000000906000986 */ /* 0x0001e2000c101924 */
[----:B------:R-:W-:-:S03]  /*14570*/  ISETP.GT.AND P0, PT, R0, 0x1, P2 ;  /* 0x000000010000780c */ /* 0x000fc60001704270 */
[----:B0-----:R-:W3:Y:S01]  /*14580*/  LDL.LU R9, [R1+0x60] ;  /* 0x0000600001097983 */ /* 0x001ee20000300800 */
[----:B--2---:R-:W-:-:S05]  /*14590*/  FMUL R3, R3, R2 ;  /* 0x0000000203037220 */ /* 0x004fca0000400000 */
[----:B------:R-:W-:-:S05]  /*145a0*/  F2FP.TF32.F32.PACK_B R3, R3 ;  /* 0x00000003ff03723e */ /* 0x000fca00024050ff */
[----:B------:R0:W-:Y:S04]  /*145b0*/  @P0 STG.E desc[UR36][R6.64+0x4], R3 ;  /* 0x0000040306000986 */ /* 0x0001e8000c101924 */
[----:B0-----:R-:W2:Y:S01]  /*145c0*/  LDL.LU R3, [R1+0x10] ;  /* 0x0000100001037983 */ /* 0x001ea20000300800 */
[----:B------:R-:W-:Y:S01]  /*145d0*/  ISETP.GT.AND P0, PT, R0, 0x8, P3 ;  /* 0x000000080000780c */ /* 0x000fe20001f04270 */
[----:B--2---:R-:W-:-:S05]  /*145e0*/  FMUL R3, R3, R2 ;  /* 0x0000000203037220 */ /* 0x004fca0000400000 */
[----:B------:R-:W-:-:S07]  /*145f0*/  F2FP.TF32.F32.PACK_B R3, R3 ;  /* 0x00000003ff03723e */ /* 0x000fce00024050ff */
        /* <DEDUP_REMOVED lines=82> */
[C---:B------:R-:W-:Y:S02]  /*14b20*/  ISETP.GT.AND P1, PT, R0.reuse, 0x29, P3 ;  /* 0x000000290000780c */ /* 0x040fe40001f24270 */
[----:B------:R-:W-:Y:S01]  /*14b30*/  ISETP.GT.AND P0, PT, R0, 0x28, P2 ;  /* 0x000000280000780c */ /* 0x000fe20001704270 */
[----:B----4-:R-:W-:-:S05]  /*14b40*/  FMUL R8, R8, R2 ;  /* 0x0000000208087220 */ /* 0x010fca0000400000 */
[----:B------:R-:W-:-:S05]  /*14b50*/  F2FP.TF32.F32.PACK_B R8, R8 ;  /* 0x00000008ff08723e */ /* 0x000fca00024050ff */
[----:B------:R0:W-:Y:S04]  /*14b60*/  @P1 STG.E desc[UR36][R4.64+0xa4], R8 ;  /* 0x0000a40804001986 */ /* 0x0001e8000c101924 */
[----:B0-----:R-:W4:Y:S01]  /*14b70*/  LDL.LU R8, [R1+0x68] ;  /* 0x0000680001087983 */ /* 0x001f220000300800 */
[----:B--2---:R-:W-:-:S05]  /*14b80*/  FMUL R3, R3, R2 ;  /* 0x0000000203037220 */ /* 0x004fca0000400000 */
[----:B------:R-:W-:-:S05]  /*14b90*/  F2FP.TF32.F32.PACK_B R3, R3 ;  /* 0x00000003ff03723e */ /* 0x000fca00024050ff */
[----:B------:R0:W-:Y:S04]  /*14ba0*/  @P0 STG.E desc[UR36][R6.64+0xa0], R3 ;  /* 0x0000a00306000986 */ /* 0x0001e8000c101924 */
[----:B0-----:R-:W2:Y:S01]  /*14bb0*/  LDL.LU R3, [R1+0x64] ;  /* 0x0000640001037983 */ /* 0x001ea20000300800 */
[C---:B------:R-:W-:Y:S02]  /*14bc0*/  ISETP.GT.AND P1, PT, R0.reuse, 0x29, P2 ;  /* 0x000000290000780c */ /* 0x040fe40001724270 */
[----:B------:R-:W-:Y:S01]  /*14bd0*/  ISETP.GT.AND P4, PT, R0, 0x30, P3 ;  /* 0x000000300000780c */ /* 0x000fe20001f84270 */
[-C--:B-----5:R-:W-:Y:S01]  /*14be0*/  FMUL R10, R10, R2.reuse ;  /* 0x000000020a0a7220 */ /* 0x0a0fe20000400000 */
[C---:B------:R-:W-:Y:S01]  /*14bf0*/  ISETP.GT.AND P5, PT, R0.reuse, 0x31, P3 ;  /* 0x000000310000780c */ /* 0x040fe20001fa4270 */
[-C--:B---3--:R-:W-:Y:S01]  /*14c00*/  FMUL R9, R9, R2.reuse ;  /* 0x0000000209097220 */ /* 0x088fe20000400000 */
[----:B------:R-:W-:Y:S01]  /*14c10*/  ISETP.GT.AND P0, PT, R0, 0x30, P2 ;  /* 0x000000300000780c */ /* 0x000fe20001704270 */
[----:B----4-:R-:W-:Y:S01]  /*14c20*/  FMUL R8, R8, R2 ;  /* 0x0000000208087220 */ /* 0x010fe20000400000 */
[----:B------:R-:W-:-:S02]  /*14c30*/  F2FP.TF32.F32.PACK_B R10, R10 ;  /* 0x0000000aff0a723e */ /* 0x000fc400024050ff */
[----:B------:R-:W-:Y:S02]  /*14c40*/  F2FP.TF32.F32.PACK_B R9, R9 ;  /* 0x00000009ff09723e */ /* 0x000fe400024050ff */
[----:B------:R-:W-:Y:S01]  /*14c50*/  F2FP.TF32.F32.PACK_B R8, R8 ;  /* 0x00000008ff08723e */ /* 0x000fe200024050ff */
[----:B------:R0:W-:Y:S04]  /*14c60*/  @P1 STG.E desc[UR36][R6.64+0xa4], R10 ;  /* 0x0000a40a06001986 */ /* 0x0001e8000c101924 */
[----:B------:R1:W-:Y:S04]  /*14c70*/  @P4 STG.E desc[UR36][R4.64+0xc0], R9 ;  /* 0x0000c00904004986 */ /* 0x0003e8000c101924 */
[----:B0-----:R-:W3:Y:S04]  /*14c80*/  LDL.LU R10, [R1+0x78] ;  /* 0x00007800010a7983 */ /* 0x001ee80000300800 */
[----:B-1----:R-:W4:Y:S01]  /*14c90*/  LDL.LU R9, [R1+0x74] ;  /* 0x0000740001097983 */ /* 0x002f220000300800 */
[----:B--2---:R-:W-:-:S05]  /*14ca0*/  FMUL R3, R3, R2 ;  /* 0x0000000203037220 */ /* 0x004fca0000400000 */
[----:B------:R-:W-:-:S05]  /*14cb0*/  F2FP.TF32.F32.PACK_B R3, R3 ;  /* 0x00000003ff03723e */ /* 0x000fca00024050ff */
[----:B------:R0:W-:Y:S04]  /*14cc0*/  @P5 STG.E desc[UR36][R4.64+0xc4], R3 ;  /* 0x0000c40304005986 */ /* 0x0001e8000c101924 */
[----:B------:R1:W-:Y:S04]  /*14cd0*/  @P0 STG.E desc[UR36][R6.64+0xc0], R8 ;  /* 0x0000c00806000986 */ /* 0x0003e8000c101924 */
[----:B0-----:R-:W2:Y:S04]  /*14ce0*/  LDL.LU R3, [R1+0x6c] ;  /* 0x00006c0001037983 */ /* 0x001ea80000300800 */
[----:B-1----:R-:W5:Y:S01]  /*14cf0*/  LDL.LU R8, [R1+0x70] ;  /* 0x0000700001087983 */ /* 0x002f620000300800 */
[----:B------:R-:W-:-:S02]  /*14d00*/  ISETP.GT.AND P1, PT, R0, 0x31, P2 ;  /* 0x000000310000780c */ /* 0x000fc40001724270 */
[C---:B------:R-:W-:Y:S02]  /*14d10*/  ISETP.GT.AND P4, PT, R0.reuse, 0x38, P3 ;  /* 0x000000380000780c */ /* 0x040fe40001f84270 */
[C---:B------:R-:W-:Y:S02]  /*14d20*/  ISETP.GT.AND P5, PT, R0.reuse, 0x39, P3 ;  /* 0x000000390000780c */ /* 0x040fe40001fa4270 */
[----:B------:R-:W-:Y:S01]  /*14d30*/  ISETP.GT.AND P0, PT, R0, 0x38, P2 ;  /* 0x000000380000780c */ /* 0x000fe20001704270 */
[-C--:B----4-:R-:W-:Y:S01]  /*14d40*/  FMUL R9, R9, R2.reuse ;  /* 0x0000000209097220 */ /* 0x090fe20000400000 */
[----:B---3--:R-:W-:-:S04]  /*14d50*/  FMUL R10, R10, R2 ;  /* 0x000000020a0a7220 */ /* 0x008fc80000400000 */
[----:B------:R-:W-:Y:S02]  /*14d60*/  F2FP.TF32.F32.PACK_B R9, R9 ;  /* 0x00000009ff09723e */ /* 0x000fe400024050ff */
[----:B------:R-:W-:Y:S01]  /*14d70*/  F2FP.TF32.F32.PACK_B R10, R10 ;  /* 0x0000000aff0a723e */ /* 0x000fe200024050ff */
[-C--:B--2---:R-:W-:Y:S01]  /*14d80*/  FMUL R3, R3, R2.reuse ;  /* 0x0000000203037220 */ /* 0x084fe20000400000 */
[----:B-----5:R-:W-:-:S04]  /*14d90*/  FMUL R8, R8, R2 ;  /* 0x0000000208087220 */ /* 0x020fc80000400000 */
[----:B------:R-:W-:Y:S02]  /*14da0*/  F2FP.TF32.F32.PACK_B R3, R3 ;  /* 0x00000003ff03723e */ /* 0x000fe400024050ff */
[----:B------:R-:W-:-:S03]  /*14db0*/  F2FP.TF32.F32.PACK_B R8, R8 ;  /* 0x00000008ff08723e */ /* 0x000fc600024050ff */
[----:B------:R0:W-:Y:S04]  /*14dc0*/  @P1 STG.E desc[UR36][R6.64+0xc4], R3 ;  /* 0x0000c40306001986 */ /* 0x0001e8000c101924 */
[----:B------:R1:W-:Y:S04]  /*14dd0*/  @P4 STG.E desc[UR36][R4.64+0xe0], R8 ;  /* 0x0000e00804004986 */ /* 0x0003e8000c101924 */
[----:B0-----:R-:W2:Y:S04]  /*14de0*/  LDL.LU R3, [R1+0x7c] ;  /* 0x00007c0001037983 */ /* 0x001ea80000300800 */
[----:B-1----:R-:W3:Y:S04]  /*14df0*/  LDL.LU R8, [R1+0x80] ;  /* 0x0000800001087983 */ /* 0x002ee80000300800 */
[----:B------:R0:W-:Y:S04]  /*14e00*/  @P5 STG.E desc[UR36][R4.64+0xe4], R9 ;  /* 0x0000e40904005986 */ /* 0x0001e8000c101924 */
[----:B------:R1:W-:Y:S04]  /*14e10*/  @P0 STG.E desc[UR36][R6.64+0xe0], R10 ;  /* 0x0000e00a06000986 */ /* 0x0003e8000c101924 */
[----:B0-----:R-:W4:Y:S04]  /*14e20*/  LDL.LU R9, [R1+0x84] ;  /* 0x0000840001097983 */ /* 0x001f280000300800 */
[----:B-1----:R-:W5:Y:S01]  /*14e30*/  LDL.LU R10, [R1+0x88] ;  /* 0x00008800010a7983 */ /* 0x002f620000300800 */
[----:B------:R-:W-:-:S02]  /*14e40*/  ISETP.GT.AND P1, PT, R0, 0x39, P2 ;  /* 0x000000390000780c */ /* 0x000fc40001724270 */
[C---:B------:R-:W-:Y:S02]  /*14e50*/  ISETP.GT.AND P4, PT, R0.reuse, 0x40, P3 ;  /* 0x000000400000780c */ /* 0x040fe40001f84270 */
[C---:B------:R-:W-:Y:S02]  /*14e60*/  ISETP.GT.AND P5, PT, R0.reuse, 0x41, P3 ;  /* 0x000000410000780c */ /* 0x040fe40001fa4270 */
[----:B------:R-:W-:Y:S01]  /*14e70*/  ISETP.GT.AND P0, PT, R0, 0x40, P2 ;  /* 0x000000400000780c */ /* 0x000fe20001704270 */
[-C--:B------:R-:W-:Y:S01]  /*14e80*/  FMUL R11, R11, R2.reuse ;  /* 0x000000020b0b7220 */ /* 0x080fe20000400000 */
[----:B------:R-:W-:-:S04]  /*14e90*/  FMUL R13, R13, R2 ;  /* 0x000000020d0d7220 */ /* 0x000fc80000400000 */
[----:B------:R-:W-:Y:S02]  /*14ea0*/  F2FP.TF32.F32.PACK_B R11, R11 ;  /* 0x0000000bff0b723e */ /* 0x000fe400024050ff */
[----:B------:R-:W-:Y:S01]  /*14eb0*/  F2FP.TF32.F32.PACK_B R13, R13 ;  /* 0x0000000dff0d723e */ /* 0x000fe200024050ff */
[----:B------:R-:W-:-:S05]  /*14ec0*/  FMUL R15, R15, R2 ;  /* 0x000000020f0f7220 */ /* 0x000fca0000400000 */
[----:B------:R-:W-:Y:S01]  /*14ed0*/  F2FP.TF32.F32.PACK_B R15, R15 ;  /* 0x0000000fff0f723e */ /* 0x000fe200024050ff */
[----:B------:R-:W-:-:S05]  /*14ee0*/  FMUL R19, R19, R2 ;  /* 0x0000000213137220 */ /* 0x000fca0000400000 */
[----:B------:R-:W-:Y:S01]  /*14ef0*/  F2FP.TF32.F32.PACK_B R19, R19 ;  /* 0x00000013ff13723e */ /* 0x000fe200024050ff */
[-C--:B--2---:R-:W-:Y:S01]  /*14f00*/  FMUL R3, R3, R2.reuse ;  /* 0x0000000203037220 */ /* 0x084fe20000400000 */
[----:B---3--:R-:W-:-:S04]  /*14f10*/  FMUL R8, R8, R2 ;  /* 0x0000000208087220 */ /* 0x008fc80000400000 */
[----:B------:R-:W-:Y:S02]  /*14f20*/  F2FP.TF32.F32.PACK_B R3, R3 ;  /* 0x00000003ff03723e */ /* 0x000fe400024050ff */
[----:B------:R-:W-:-:S03]  /*14f30*/  F2FP.TF32.F32.PACK_B R8, R8 ;  /* 0x00000008ff08723e */ /* 0x000fc600024050ff */
[----:B------:R0:W-:Y:S01]  /*14f40*/  @P1 STG.E desc[UR36][R6.64+0xe4], R3 ;  /* 0x0000e40306001986 */ /* 0x0001e2000c101924 */
[----:B------:R-:W-:-:S03]  /*14f50*/  ISETP.GT.AND P1, PT, R0, 0x41, P2 ;  /* 0x000000410000780c */ /* 0x000fc60001724270 */
[----:B------:R1:W-:Y:S01]  /*14f60*/  @P4 STG.E desc[UR36][R4.64+0x100], R8 ;  /* 0x0001000804004986 */ /* 0x0003e2000c101924 */
[----:B------:R-:W-:Y:S01]  /*14f70*/  ISETP.GT.AND P4, PT, R0, 0x48, P3 ;  /* 0x000000480000780c */ /* 0x000fe20001f84270 */
[-C--:B----4-:R-:W-:Y:S01]  /*14f80*/  FMUL R9, R9, R2.reuse ;  /* 0x0000000209097220 */ /* 0x090fe20000400000 */
[-C--:B0-----:R-:W-:Y:S01]  /*14f90*/  FMUL R3, R235, R2.reuse ;  /* 0x00000002eb037220 */ /* 0x081fe20000400000 */
[-C--:B-----5:R-:W-:Y:S01]  /*14fa0*/  FMUL R10, R10, R2.reuse ;  /* 0x000000020a0a7220 */ /* 0x0a0fe20000400000 */
[----:B-1----:R-:W-:Y:S02]  /*14fb0*/  FMUL R8, R234, R2 ;  /* 0x00000002ea087220 */ /* 0x002fe40000400000 */
[----:B------:R-:W-:Y:S02]  /*14fc0*/  F2FP.TF32.F32.PACK_B R9, R9 ;  /* 0x00000009ff09723e */ /* 0x000fe400024050ff */
[----:B------:R-:W-:Y:S02]  /*14fd0*/  F2FP.TF32.F32.PACK_B R10, R10 ;  /* 0x0000000aff0a723e */ /* 0x000fe400024050ff */
[----:B------:R-:W-:-:S02]  /*14fe0*/  F2FP.TF32.F32.PACK_B R3, R3 ;  /* 0x00000003ff03723e */ /* 0x000fc400024050ff */
[----:B------:R-:W-:Y:S01]  /*14ff0*/  F2FP.TF32.F32.PACK_B R8, R8 ;  /* 0x00000008ff08723e */ /* 0x000fe200024050ff */
[----:B------:R0:W-:Y:S01]  /*15000*/  @P5 STG.E desc[UR36][R4.64+0x104], R9 ;  /* 0x0001040904005986 */ /* 0x0001e2000c101924 */
[----:B------:R-:W-:-:S03]  /*15010*/  ISETP.GT.AND P5, PT, R0, 0x49, P3 ;  /* 0x000000490000780c */ /* 0x000fc60001fa4270 */
[----:B------:R1:W-:Y:S01]  /*15020*/  @P0 STG.E desc[UR36][R6.64+0x100], R10 ;  /* 0x0001000a06000986 */ /* 0x0003e2000c101924 */
[----:B------:R-:W-:-:S03]  /*15030*/  ISETP.GT.AND P0, PT, R0, 0x48, P2 ;  /* 0x000000480000780c */ /* 0x000fc60001704270 */
[----:B------:R2:W-:Y:S01]  /*15040*/  @P1 STG.E desc[UR36][R6.64+0x104], R3 ;  /* 0x0001040306001986 */ /* 0x0005e2000c101924 */
[----:B------:R-:W-:-:S03]  /*15050*/  ISETP.GT.AND P1, PT, R0, 0x49, P2 ;  /* 0x000000490000780c */ /* 0x000fc60001724270 */
[----:B------:R-:W-:Y:S01]  /*15060*/  @P4 STG.E desc[UR36][R4.64+0x120], R8 ;  /* 0x0001200804004986 */ /* 0x000fe2000c101924 */
[-C--:B0-----:R-:W-:Y:S01]  /*15070*/  FMUL R9, R233, R2.reuse ;  /* 0x00000002e9097220 */ /* 0x081fe20000400000 */
[----:B------:R-:W-:Y:S01]  /*15080*/  ISETP.GT.AND P4, PT, R0, 0x50, P3 ;  /* 0x000000500000780c */ /* 0x000fe20001f84270 */
[----:B-1----:R-:W-:-:S03]  /*15090*/  FMUL R10, R232, R2 ;  /* 0x00000002e80a7220 */ /* 0x002fc60000400000 */
[----:B------:R-:W-:Y:S02]  /*150a0*/  F2FP.TF32.F32.PACK_B R9, R9 ;  /* 0x00000009ff09723e */ /* 0x000fe400024050ff */
[----:B------:R-:W-:-:S03]  /*150b0*/  F2FP.TF32.F32.PACK_B R10, R10 ;  /* 0x0000000aff0a723e */ /* 0x000fc600024050ff */
[----:B------:R0:W-:Y:S01]  /*150c0*/  @P5 STG.E desc[UR36][R4.64+0x124], R9 ;  /* 0x0001240904005986 */ /* 0x0001e2000c101924 */
[----:B------:R-:W-:-:S03]  /*150d0*/  ISETP.GT.AND P5, PT, R0, 0x51, P3 ;  /* 0x000000510000780c */ /* 0x000fc60001fa4270 */
[----:B------:R-:W-:Y:S01]  /*150e0*/  @P0 STG.E desc[UR36][R6.64+0x120], R10 ;  /* 0x0001200a06000986 */ /* 0x000fe2000c101924 */
[----:B------:R-:W-:-:S03]  /*150f0*/  ISETP.GT.AND P0, PT, R0, 0x50, P2 ;  /* 0x000000500000780c */ /* 0x000fc60001704270 */
[----:B------:R1:W-:Y:S01]  /*15100*/  @P1 STG.E desc[UR36][R6.64+0x124], R11 ;  /* 0x0001240b06001986 */ /* 0x0003e2000c101924 */
[C---:B------:R-:W-:Y:S01]  /*15110*/  ISETP.GT.AND P1, PT, R0.reuse, 0x51, P2 ;  /* 0x000000510000780c */ /* 0x040fe20001724270 */
[-C--:B--2---:R-:W-:Y:S02]  /*15120*/  FMUL R3, R231, R2.reuse ;  /* 0x00000002e7037220 */ /* 0x084fe40000400000 */
[----:B------:R2:W-:Y:S01]  /*15130*/  @P4 STG.E desc[UR36][R4.64+0x140], R13 ;  /* 0x0001400d04004986 */ /* 0x0005e2000c101924 */
[----:B------:R-:W-:Y:S01]  /*15140*/  ISETP.GT.AND P4, PT, R0, 0x58, P3 ;  /* 0x000000580000780c */ /* 0x000fe20001f84270 */
[-C--:B0-----:R-:W-:Y:S01]  /*15150*/  FMUL R9, R230, R2.reuse ;  /* 0x00000002e6097220 */ /* 0x081fe20000400000 */
[----:B------:R-:W-:Y:S01]  /*15160*/  F2FP.TF32.F32.PACK_B R3, R3 ;  /* 0x00000003ff03723e */ /* 0x000fe200024050ff */
[----:B-1----:R-:W-:-:S03]  /*15170*/  FMUL R11, R229, R2 ;  /* 0x00000002e50b7220 */ /* 0x002fc60000400000 */
[----:B------:R-:W-:Y:S01]  /*15180*/  F2FP.TF32.F32.PACK_B R9, R9 ;  /* 0x00000009ff09723e */ /* 0x000fe200024050ff */
[----:B------:R-:W-:Y:S01]  /*15190*/  @P5 STG.E desc[UR36][R4.64+0x144], R15 ;  /* 0x0001440f04005986 */ /* 0x000fe2000c101924 */
[----:B------:R-:W-:-:S03]  /*151a0*/  F2FP.TF32.F32.PACK_B R11, R11 ;  /* 0x0000000bff0b723e */ /* 0x000fc600024050ff */
[----:B------:R0:W-:Y:S01]  /*151b0*/  @P0 STG.E desc[UR36][R6.64+0x140], R3 ;  /* 0x0001400306000986 */ /* 0x0001e2000c101924 */
[C---:B------:R-:W-:Y:S02]  /*151c0*/  ISETP.GT.AND P5, PT, R0.reuse, 0x59, P3 ;  /* 0x000000590000780c */ /* 0x040fe40001fa4270 */
[C---:B------:R-:W-:Y:S01]  /*151d0*/  ISETP.GT.AND P0, PT, R0.reuse, 0x58, P2 ;  /* 0x000000580000780c */ /* 0x040fe20001704270 */
[----:B------:R1:W-:Y:S01]  /*151e0*/  @P1 STG.E desc[UR36][R6.64+0x144], R9 ;  /* 0x0001440906001986 */ /* 0x0003e2000c101924 */
[----:B------:R-:W-:Y:S01]  /*151f0*/  ISETP.GT.AND P1, PT, R0, 0x59, P2 ;  /* 0x000000590000780c */ /* 0x000fe20001724270 */
[-C--:B--2---:R-:W-:Y:S02]  /*15200*/  FMUL R13, R228, R2.reuse ;  /* 0x00000002e40d7220 */ /* 0x084fe40000400000 */
[----:B------:R2:W-:Y:S01]  /*15210*/  @P4 STG.E desc[UR36][R4.64+0x160], R11 ;  /* 0x0001600b04004986 */ /* 0x0005e2000c101924 */
[----:B------:R-:W-:Y:S01]  /*15220*/  ISETP.GT.AND P4, PT, R0, 0x60, P3 ;  /* 0x000000600000780c */ /* 0x000fe20001f84270 */
[-C--:B0-----:R-:W-:Y:S01]  /*15230*/  FMUL R3, R227, R2.reuse ;  /* 0x00000002e3037220 */ /* 0x081fe20000400000 */
[----:B------:R-:W-:Y:S01]  /*15240*/  F2FP.TF32.F32.PACK_B R13, R13 ;  /* 0x0000000dff0d723e */ /* 0x000fe200024050ff */
[----:B-1----:R-:W-:-:S03]  /*15250*/  FMUL R9, R226, R2 ;  /* 0x00000002e2097220 */ /* 0x002fc60000400000 */
[----:B------:R-:W-:Y:S01]  /*15260*/  F2FP.TF32.F32.PACK_B R3, R3 ;  /* 0x00000003ff03723e */ /* 0x000fe200024050ff */
[----:B------:R0:W-:Y:S01]  /*15270*/  @P5 STG.E desc[UR36][R4.64+0x164], R13 ;  /* 0x0001640d04005986 */ /* 0x0001e2000c101924 */
[----:B------:R-:W-:-:S03]  /*15280*/  F2FP.TF32.F32.PACK_B R9, R9 ;  /* 0x00000009ff09723e */ /* 0x000fc600024050ff */
[----:B------:R-:W-:Y:S01]  /*15290*/  @P0 STG.E desc[UR36][R6.64+0x160], R19 ;  /* 0x0001601306000986 */ /* 0x000fe2000c101924 */
[C---:B------:R-:W-:Y:S02]  /*152a0*/  ISETP.GT.AND P5, PT, R0.reuse, 0x61, P3 ;  /* 0x000000610000780c */ /* 0x040fe40001fa4270 */
[C---:B------:R-:W-:Y:S01]  /*152b0*/  ISETP.GT.AND P0, PT, R0.reuse, 0x60, P2 ;  /* 0x000000600000780c */ /* 0x040fe20001704270 */
[----:B------:R1:W-:Y:S01]  /*152c0*/  @P1 STG.E desc[UR36][R6.64+0x164], R3 ;  /* 0x0001640306001986 */ /* 0x0003e2000c101924 */
[C---:B------:R-:W-:Y:S01]  /*152d0*/  ISETP.GT.AND P1, PT, R0.reuse, 0x61, P2 ;  /* 0x000000610000780c */ /* 0x040fe20001724270 */
[-C--:B--2---:R-:W-:Y:S02]  /*152e0*/  FMUL R11, R225, R2.reuse ;  /* 0x00000002e10b7220 */ /* 0x084fe40000400000 */
[----:B------:R2:W-:Y:S01]  /*152f0*/  @P4 STG.E desc[UR36][R4.64+0x180], R9 ;  /* 0x0001800904004986 */ /* 0x0005e2000c101924 */
[----:B------:R-:W-:Y:S01]  /*15300*/  ISETP.GT.AND P4, PT, R0, 0x68, P3 ;  /* 0x000000680000780c */ /* 0x000fe20001f84270 */
[-C--:B------:R-:W-:Y:S01]  /*15310*/  FMUL R15, R224, R2.reuse ;  /* 0x00000002e00f7220 */ /* 0x080fe20000400000 */
[-C--:B0-----:R-:W-:Y:S01]  /*15320*/  FMUL R13, R223, R2.reuse ;  /* 0x00000002df0d7220 */ /* 0x081fe20000400000 */
[----:B------:R-:W-:Y:S01]  /*15330*/  F2FP.TF32.F32.PACK_B R11, R11 ;  /* 0x0000000bff0b723e */ /* 0x000fe200024050ff */
[----:B-1----:R-:W-:-:S02]  /*15340*/  FMUL R3, R222, R2 ;  /* 0x00000002de037220 */ /* 0x002fc40000400000 */
[----:B------:R-:W-:Y:S02]  /*15350*/  F2FP.TF32.F32.PACK_B R15, R15 ;  /* 0x0000000fff0f723e */ /* 0x000fe400024050ff */
[----:B------:R-:W-:Y:S02]  /*15360*/  F2FP.TF32.F32.PACK_B R13, R13 ;  /* 0x0000000dff0d723e */ /* 0x000fe400024050ff */
[----:B------:R-:W-:Y:S01]  /*15370*/  F2FP.TF32.F32.PACK_B R3, R3 ;  /* 0x00000003ff03723e */ /* 0x000fe200024050ff */
[----:B------:R0:W-:Y:S01]  /*15380*/  @P5 STG.E desc[UR36][R4.64+0x184], R11 ;  /* 0x0001840b04005986 */ /* 0x0001e2000c101924 */
[----:B------:R-:W-:-:S03]  /*15390*/  ISETP.GT.AND P5, PT, R0, 0x69, P3 ;  /* 0x000000690000780c */ /* 0x000fc60001fa4270 */
[----:B------:R-:W-:Y:S01]  /*153a0*/  @P0 STG.E desc[UR36][R6.64+0x180], R15 ;  /* 0x0001800f06000986 */ /* 0x000fe2000c101924 */
[C---:B------:R-:W-:Y:S01]  /*153b0*/  ISETP.GT.AND P0, PT, R0.reuse, 0x68, P2 ;  /* 0x000000680000780c */ /* 0x040fe20001704270 */
[-C--:B--2---:R-:W-:Y:S02]  /*153c0*/  FMUL R9, R221, R2.reuse ;  /* 0x00000002dd097220 */ /* 0x084fe40000400000 */
[----:B------:R1:W-:Y:S01]  /*153d0*/  @P1 STG.E desc[UR36][R6.64+0x184], R13 ;  /* 0x0001840d06001986 */ /* 0x0003e2000c101924 */
[----:B------:R-:W-:Y:S01]  /*153e0*/  ISETP.GT.AND P1, PT, R0, 0x69, P2 ;  /* 0x000000690000780c */ /* 0x000fe20001724270 */
[-C--:B------:R-:W-:Y:S02]  /*153f0*/  FMUL R19, R220, R2.reuse ;  /* 0x00000002dc137220 */ /* 0x080fe40000400000 */
[----:B------:R2:W-:Y:S01]  /*15400*/  @P4 STG.E desc[UR36][R4.64+0x1a0], R3 ;  /* 0x0001a00304004986 */ /* 0x0005e2000c101924 */
[----:B------:R-:W-:Y:S01]  /*15410*/  ISETP.GT.AND P4, PT, R0, 0x70, P3 ;  /* 0x000000700000780c */ /* 0x000fe20001f84270 */
[----:B0-----:R-:W-:Y:S01]  /*15420*/  FMUL R11, R219, R2 ;  /* 0x00000002db0b7220 */ /* 0x001fe20000400000 */
[----:B------:R-:W-:-:S02]  /*15430*/  F2FP.TF32.F32.PACK_B R9, R9 ;  /* 0x00000009ff09723e */ /* 0x000fc400024050ff */
[----:B------:R-:W-:Y:S01]  /*15440*/  F2FP.TF32.F32.PACK_B R19, R19 ;  /* 0x00000013ff13723e */ /* 0x000fe200024050ff */
[-C--:B-1----:R-:W-:Y:S01]  /*15450*/  FMUL R13, R218, R2.reuse ;  /* 0x00000002da0d7220 */ /* 0x082fe20000400000 */
[----:B------:R-:W-:Y:S01]  /*15460*/  F2FP.TF32.F32.PACK_B R11, R11 ;  /* 0x0000000bff0b723e */ /* 0x000fe200024050ff */
[----:B------:R0:W-:Y:S03]  /*15470*/  @P5 STG.E desc[UR36][R4.64+0x1a4], R9 ;  /* 0x0001a40904005986 */ /* 0x0001e6000c101924 */
[----:B------:R-:W-:Y:S01]  /*15480*/  F2FP.TF32.F32.PACK_B R13, R13 ;  /* 0x0000000dff0d723e */ /* 0x000fe200024050ff */
[----:B------:R-:W-:Y:S01]  /*15490*/  @P0 STG.E desc[UR36][R6.64+0x1a0], R19 ;  /* 0x0001a01306000986 */ /* 0x000fe2000c101924 */
[C---:B------:R-:W-:Y:S02]  /*154a0*/  ISETP.GT.AND P5, PT, R0.reuse, 0x71, P3 ;  /* 0x000000710000780c */ /* 0x040fe40001fa4270 */
[C---:B------:R-:W-:Y:S01]  /*154b0*/  ISETP.GT.AND P0, PT, R0.reuse, 0x70, P2 ;  /* 0x000000700000780c */ /* 0x040fe20001704270 */
[----:B------:R1:W-:Y:S01]  /*154c0*/  @P1 STG.E desc[UR36][R6.64+0x1a4], R11 ;  /* 0x0001a40b06001986 */ /* 0x0003e2000c101924 */
[----:B------:R-:W-:Y:S01]  /*154d0*/  ISETP.GT.AND P1, PT, R0, 0x71, P2 ;  /* 0x000000710000780c */ /* 0x000fe20001724270 */
[----:B--2---:R-:W-:-:S02]  /*154e0*/  FMUL R3, R217, R2 ;  /* 0x00000002d9037220 */ /* 0x004fc40000400000 */
[----:B------:R2:W-:Y:S01]  /*154f0*/  @P4 STG.E desc[UR36][R4.64+0x1c0], R13 ;  /* 0x0001c00d04004986 */ /* 0x0005e2000c101924 */
[----:B------:R-:W-:Y:S01]  /*15500*/  ISETP.GT.AND P4, PT, R0, 0x78, P3 ;  /* 0x000000780000780c */ /* 0x000fe20001f84270 */
[-C--:B------:R-:W-:Y:S01]  /*15510*/  FMUL R15, R216, R2.reuse ;  /* 0x00000002d80f7220 */ /* 0x080fe20000400000 */
[-C--:B0-----:R-:W-:Y:S01]  /*15520*/  FMUL R9, R215, R2.reuse ;  /* 0x00000002d7097220 */ /* 0x081fe20000400000 */
[----:B------:R-:W-:Y:S01]  /*15530*/  F2FP.TF32.F32.PACK_B R3, R3 ;  /* 0x00000003ff03723e */ /* 0x000fe200024050ff */
[----:B-1----:R-:W-:Y:S02]  /*15540*/  FMUL R11, R214, R2 ;  /* 0x00000002d60b7220 */ /* 0x002fe40000400000 */
        /* <DEDUP_REMOVED lines=219> */
[C---:B------:R-:W-:Y:S01]  /*16300*/  ISETP.GT.AND P4, PT, R0.reuse, 0xe8, P3 ;  /* 0x000000e80000780c */ /* 0x040fe20001f84270 */
[-C--:B------:R-:W-:Y:S01]  /*16310*/  FMUL R15, R159, R2.reuse ;  /* 0x000000029f0f7220 */ /* 0x080fe20000400000 */
[----:B------:R-:W-:Y:S01]  /*16320*/  ISETP.GT.AND P6, PT, R0, 0xe9, P3 ;  /* 0x000000e90000780c */ /* 0x000fe20001fc4270 */
[-C--:B0-----:R-:W-:Y:S01]  /*16330*/  FMUL R13, R157, R2.reuse ;  /* 0x000000029d0d7220 */ /* 0x081fe20000400000 */
[----:B------:R-:W-:Y:S01]  /*16340*/  F2FP.TF32.F32.PACK_B R11, R11 ;  /* 0x0000000bff0b723e */ /* 0x000fe200024050ff */
[-C--:B-1----:R-:W-:Y:S01]  /*16350*/  FMUL R3, R156, R2.reuse ;  /* 0x000000029c037220 */ /* 0x082fe20000400000 */
[----:B------:R-:W-:Y:S01]  /*16360*/  F2FP.TF32.F32.PACK_B R15, R15 ;  /* 0x0000000fff0f723e */ /* 0x000fe200024050ff */
[----:B--2---:R-:W-:Y:S01]  /*16370*/  FMUL R9, R155, R2 ;  /* 0x000000029b097220 */ /* 0x004fe20000400000 */
[----:B------:R-:W-:Y:S02]  /*16380*/  F2FP.TF32.F32.PACK_B R13, R13 ;  /* 0x0000000dff0d723e */ /* 0x000fe400024050ff */
[----:B------:R-:W-:Y:S01]  /*16390*/  F2FP.TF32.F32.PACK_B R3, R3 ;  /* 0x00000003ff03723e */ /* 0x000fe200024050ff */
[----:B------:R0:W-:Y:S01]  /*163a0*/  @P5 STG.E desc[UR36][R4.64+0x384], R11 ;  /* 0x0003840b04005986 */ /* 0x0001e2000c101924 */
[----:B------:R-:W-:-:S03]  /*163b0*/  F2FP.TF32.F32.PACK_B R9, R9 ;  /* 0x00000009ff09723e */ /* 0x000fc600024050ff */
[----:B------:R-:W-:Y:S01]  /*163c0*/  @P0 STG.E desc[UR36][R6.64+0x380], R15 ;  /* 0x0003800f06000986 */ /* 0x000fe2000c101924 */
[----:B------:R-:W-:-:S03]  /*163d0*/  ISETP.GT.AND P0, PT, R0, 0xe8, P2 ;  /* 0x000000e80000780c */ /* 0x000fc60001704270 */
[----:B------:R1:W-:Y:S01]  /*163e0*/  @P1 STG.E desc[UR36][R6.64+0x384], R13 ;  /* 0x0003840d06001986 */ /* 0x0003e2000c101924 */
[----:B------:R-:W-:-:S03]  /*163f0*/  ISETP.GT.AND P5, PT, R0, 0xe9, P2 ;  /* 0x000000e90000780c */ /* 0x000fc600017a4270 */
[----:B------:R2:W-:Y:S01]  /*16400*/  @P4 STG.E desc[UR36][R4.64+0x3a0], R3 ;  /* 0x0003a00304004986 */ /* 0x0005e2000c101924 */
[-C--:B------:R-:W-:Y:S01]  /*16410*/  FMUL R19, R154, R2.reuse ;  /* 0x000000029a137220 */ /* 0x080fe20000400000 */
[C---:B------:R-:W-:Y:S02]  /*16420*/  ISETP.GT.AND P4, PT, R0.reuse, 0xf1, P3 ;  /* 0x000000f10000780c */ /* 0x040fe40001f84270 */
[----:B------:R3:W-:Y:S01]  /*16430*/  @P6 STG.E desc[UR36][R4.64+0x3a4], R9 ;  /* 0x0003a40904006986 */ /* 0x0007e2000c101924 */
[----:B------:R-:W-:Y:S01]  /*16440*/  ISETP.GT.AND P6, PT, R0, 0xf0, P3 ;  /* 0x000000f00000780c */ /* 0x000fe20001fc4270 */
[-C--:B0-----:R-:W-:Y:S01]  /*16450*/  FMUL R11, R153, R2.reuse ;  /* 0x00000002990b7220 */ /* 0x081fe20000400000 */
[-C--:B-1----:R-:W-:Y:S01]  /*16460*/  FMUL R13, R152, R2.reuse ;  /* 0x00000002980d7220 */ /* 0x082fe20000400000 */
[----:B------:R-:W-:Y:S01]  /*16470*/  F2FP.TF32.F32.PACK_B R19, R19 ;  /* 0x00000013ff13723e */ /* 0x000fe200024050ff */
[----:B--2---:R-:W-:Y:S02]  /*16480*/  FMUL R3, R23, R2 ;  /* 0x0000000217037220 */ /* 0x004fe40000400000 */
[----:B------:R-:W-:-:S02]  /*16490*/  F2FP.TF32.F32.PACK_B R11, R11 ;  /* 0x0000000bff0b723e */ /* 0x000fc400024050ff */
[----:B------:R-:W-:Y:S02]  /*164a0*/  F2FP.TF32.F32.PACK_B R13, R13 ;  /* 0x0000000dff0d723e */ /* 0x000fe400024050ff */
[----:B------:R-:W-:Y:S01]  /*164b0*/  F2FP.TF32.F32.PACK_B R3, R3 ;  /* 0x00000003ff03723e */ /* 0x000fe200024050ff */
[----:B------:R0:W-:Y:S04]  /*164c0*/  @P0 STG.E desc[UR36][R6.64+0x3a0], R19 ;  /* 0x0003a01306000986 */ /* 0x0001e8000c101924 */
[----:B------:R1:W-:Y:S04]  /*164d0*/  @P5 STG.E desc[UR36][R6.64+0x3a4], R11 ;  /* 0x0003a40b06005986 */ /* 0x0003e8000c101924 */
[----:B------:R-:W-:Y:S01]  /*164e0*/  @P6 STG.E desc[UR36][R4.64+0x3c0], R13 ;  /* 0x0003c00d04006986 */ /* 0x000fe2000c101924 */
[----:B------:R-:W-:-:S03]  /*164f0*/  ISETP.GT.AND P6, PT, R0, 0xf0, P2 ;  /* 0x000000f00000780c */ /* 0x000fc600017c4270 */
[----:B------:R2:W-:Y:S01]  /*16500*/  @P4 STG.E desc[UR36][R4.64+0x3c4], R3 ;  /* 0x0003c40304004986 */ /* 0x0005e2000c101924 */
[C---:B------:R-:W-:Y:S02]  /*16510*/  ISETP.GT.AND P4, PT, R0.reuse, 0xf8, P3 ;  /* 0x000000f80000780c */ /* 0x040fe40001f84270 */
[C---:B------:R-:W-:Y:S02]  /*16520*/  ISETP.GT.AND P3, PT, R0.reuse, 0xf9, P3 ;  /* 0x000000f90000780c */ /* 0x040fe40001f64270 */
[----:B------:R-:W-:Y:S01]  /*16530*/  ISETP.GT.AND P5, PT, R0, 0xf1, P2 ;  /* 0x000000f10000780c */ /* 0x000fe200017a4270 */
[-C--:B---3--:R-:W-:Y:S01]  /*16540*/  FMUL R9, R22, R2.reuse ;  /* 0x0000000216097220 */ /* 0x088fe20000400000 */
[-C--:B------:R-:W-:Y:S01]  /*16550*/  FMUL R15, R21, R2.reuse ;  /* 0x00000002150f7220 */ /* 0x080fe20000400000 */
[-C--:B0-----:R-:W-:Y:S01]  /*16560*/  FMUL R19, R20, R2.reuse ;  /* 0x0000000214137220 */ /* 0x081fe20000400000 */
[----:B------:R-:W-:Y:S01]  /*16570*/  FMUL R21, R18, R2 ;  /* 0x0000000212157220 */ /* 0x000fe20000400000 */
[----:B------:R-:W-:Y:S01]  /*16580*/  USHF.L.U32 UR12, UR8, 0x9, URZ ;  /* 0x00000009080c7899 */ /* 0x000fe2000800063f */
[----:B------:R-:W-:-:S02]  /*16590*/  F2FP.TF32.F32.PACK_B R9, R9 ;  /* 0x00000009ff09723e */ /* 0x000fc400024050ff */
[----:B------:R-:W-:Y:S01]  /*165a0*/  F2FP.TF32.F32.PACK_B R15, R15 ;  /* 0x0000000fff0f723e */ /* 0x000fe200024050ff */
[----:B------:R-:W-:Y:S01]  /*165b0*/  USHF.L.U64.HI UR11, UR8, 0x9, UR9 ;  /* 0x00000009080b7899 */ /* 0x000fe20008010209 */
[----:B------:R-:W-:Y:S01]  /*165c0*/  F2FP.TF32.F32.PACK_B R19, R19 ;  /* 0x00000013ff13723e */ /* 0x000fe200024050ff */
[----:B------:R-:W-:Y:S01]  /*165d0*/  @P3 IMAD.MOV.U32 R10, RZ, RZ, R4 ;  /* 0x000000ffff0a3224 */ /* 0x000fe200078e0004 */
[----:B------:R-:W-:Y:S01]  /*165e0*/  F2FP.TF32.F32.PACK_B R21, R21 ;  /* 0x00000015ff15723e */ /* 0x000fe200024050ff */
[----:B-1----:R-:W-:Y:S01]  /*165f0*/  @P3 IMAD.MOV.U32 R11, RZ, RZ, R5 ;  /* 0x000000ffff0b3224 */ /* 0x002fe200078e0005 */
[----:B------:R0:W-:Y:S01]  /*16600*/  @P6 STG.E desc[UR36][R6.64+0x3c0], R9 ;  /* 0x0003c00906006986 */ /* 0x0001e2000c101924 */
[----:B--2---:R-:W-:-:S03]  /*16610*/  IMAD.U32 R3, RZ, RZ, UR12 ;  /* 0x0000000cff037e24 */ /* 0x004fc6000f8e00ff */
[----:B------:R-:W-:Y:S01]  /*16620*/  @P5 STG.E desc[UR36][R6.64+0x3c4], R15 ;  /* 0x0003c40f06005986 */ /* 0x000fe2000c101924 */
[----:B------:R-:W-:-:S03]  /*16630*/  ISETP.GT.AND P1, PT, R158, 0x80, PT ;  /* 0x000000809e00780c */ /* 0x000fc60003f24270 */
[----:B------:R1:W-:Y:S01]  /*16640*/  @P4 STG.E desc[UR36][R4.64+0x3e0], R19 ;  /* 0x0003e01304004986 */ /* 0x0003e2000c101924 */
[C---:B------:R-:W-:Y:S02]  /*16650*/  ISETP.GT.AND P4, PT, R0.reuse, 0xf8, P2 ;  /* 0x000000f80000780c */ /* 0x040fe40001784270 */
[----:B------:R-:W-:Y:S01]  /*16660*/  ISETP.GT.AND P2, PT, R0, 0xf9, P2 ;  /* 0x000000f90000780c */ /* 0x000fe20001744270 */
[----:B------:R2:W-:Y:S01]  /*16670*/  @P3 STG.E desc[UR36][R10.64+0x3e4], R21 ;  /* 0x0003e4150a003986 */ /* 0x0005e2000c101924 */
[----:B0-----:R-:W-:Y:S01]  /*16680*/  IMAD.U32 R9, RZ, RZ, UR11 ;  /* 0x0000000bff097e24 */ /* 0x001fe2000f8e00ff */
[----:B------:R-:W-:Y:S01]  /*16690*/  IADD3 R8, P3, P6, R4, UR5, R3 ;  /* 0x0000000504087c10 */ /* 0x000fe2000fe7e003 */
[-C--:B------:R-:W-:Y:S01]  /*166a0*/  FMUL R23, R14, R2.reuse ;  /* 0x000000020e177220 */ /* 0x080fe20000400000 */
[-C--:B------:R-:W-:Y:S01]  /*166b0*/  FMUL R13, R12, R2.reuse ;  /* 0x000000020c0d7220 */ /* 0x080fe20000400000 */
[----:B------:R-:W-:Y:S02]  /*166c0*/  ISETP.GT.AND P5, PT, R0, RZ, P1 ;  /* 0x000000ff0000720c */ /* 0x000fe40000fa4270 */
[----:B------:R-:W-:Y:S01]  /*166d0*/  IADD3.X R9, R5, UR4, R9, P3, P6 ;  /* 0x0000000405097c10 */ /* 0x000fe20009fec409 */
[----:B------:R-:W-:Y:S01]  /*166e0*/  FMUL R3, R24, R2 ;  /* 0x0000000218037220 */ /* 0x000fe20000400000 */
[----:B------:R-:W-:-:S02]  /*166f0*/  ISETP.GT.AND P3, PT, R0, 0x1, P1 ;  /* 0x000000010000780c */ /* 0x000fc40000f64270 */
[----:B------:R-:W-:Y:S01]  /*16700*/  F2FP.TF32.F32.PACK_B R23, R23 ;  /* 0x00000017ff17723e */ /* 0x000fe200024050ff */
[----:B------:R-:W-:Y:S01]  /*16710*/  FMUL R25, R25, R2 ;  /* 0x0000000219197220 */ /* 0x000fe20000400000 */
[----:B-1----:R-:W-:Y:S02]  /*16720*/  IADD3 R4, P6, R4, UR12, RZ ;  /* 0x0000000c04047c10 */ /* 0x002fe4000ffde0ff */
[----:B------:R-:W-:Y:S02]  /*16730*/  F2FP.TF32.F32.PACK_B R13, R13 ;  /* 0x0000000dff0d723e */ /* 0x000fe400024050ff */
[----:B------:R-:W-:Y:S01]  /*16740*/  ISETP.GT.AND P0, PT, R158, 0x88, PT ;  /* 0x000000889e00780c */ /* 0x000fe20003f04270 */
[----:B------:R-:W-:Y:S01]  /*16750*/  @P4 STG.E desc[UR36][R6.64+0x3e0], R23 ;  /* 0x0003e01706004986 */ /* 0x000fe2000c101924 */
[----:B------:R-:W-:Y:S02]  /*16760*/  IADD3.X R5, R5, UR11, RZ, P6, !PT ;  /* 0x0000000b05057c10 */ /* 0x000fe4000b7fe4ff */
[----:B------:R-:W-:Y:S01]  /*16770*/  F2FP.TF32.F32.PACK_B R3, R3 ;  /* 0x00000003ff03723e */ /* 0x000fe200024050ff */
[----:B------:R-:W-:Y:S01]  /*16780*/  @P2 STG.E desc[UR36][R6.64+0x3e4], R13 ;  /* 0x0003e40d06002986 */ /* 0x000fe2000c101924 */
[----:B------:R-:W-:-:S02]  /*16790*/  F2FP.TF32.F32.PACK_B R25, R25 ;  /* 0x00000019ff19723e */ /* 0x000fc400024050ff */
[----:B------:R-:W-:Y:S01]  /*167a0*/  ISETP.GT.AND P2, PT, R0, RZ, P0 ;  /* 0x000000ff0000720c */ /* 0x000fe20000744270 */
[----:B------:R0:W-:Y:S01]  /*167b0*/  @P5 STG.E desc[UR36][R4.64], R3 ;  /* 0x0000000304005986 */ /* 0x0001e2000c101924 */
[-C--:B------:R-:W-:Y:S01]  /*167c0*/  FMUL R15, R26, R2.reuse ;  /* 0x000000021a0f7220 */ /* 0x080fe20000400000 */
[----:B------:R-:W-:Y:S02]  /*167d0*/  ISETP.GT.AND P4, PT, R0, 0x1, P0 ;  /* 0x000000010000780c */ /* 0x000fe40000784270 */
[----:B--2---:R-:W-:Y:S01]  /*167e0*/  IADD3 R10, P5, R4, UR5, RZ ;  /* 0x00000005040a7c10 */ /* 0x004fe2000ffbe0ff */
[----:B------:R-:W-:Y:S01]  /*167f0*/  @P3 STG.E desc[UR36][R4.64+0x4], R25 ;  /* 0x0000041904003986 */ /* 0x000fe2000c101924 */
[----:B------:R-:W-:Y:S01]  /*16800*/  ISETP.GT.AND P3, PT, R0, 0x8, P1 ;  /* 0x000000080000780c */ /* 0x000fe20000f64270 */
[-C--:B------:R-:W-:Y:S01]  /*16810*/  FMUL R27, R27, R2.reuse ;  /* 0x000000021b1b7220 */ /* 0x080fe20000400000 */
[----:B------:R-:W-:Y:S02]  /*16820*/  F2FP.TF32.F32.PACK_B R15, R15 ;  /* 0x0000000fff0f723e */ /* 0x000fe400024050ff */
[----:B------:R-:W-:Y:S01]  /*16830*/  IADD3.X R11, R5, UR4, RZ, P5, !PT ;  /* 0x00000004050b7c10 */ /* 0x000fe2000affe4ff */
[----:B0-----:R-:W-:Y:S01]  /*16840*/  FMUL R3, R28, R2 ;  /* 0x000000021c037220 */ /* 0x001fe20000400000 */
[----:B------:R-:W-:-:S02]  /*16850*/  F2FP.TF32.F32.PACK_B R27, R27 ;  /* 0x0000001bff1b723e */ /* 0x000fc400024050ff */
[C---:B------:R-:W-:Y:S01]  /*16860*/  ISETP.GT.AND P5, PT, R0.reuse, 0x9, P1 ;  /* 0x000000090000780c */ /* 0x040fe20000fa4270 */
[----:B------:R-:W-:Y:S01]  /*16870*/  @P2 STG.E desc[UR36][R10.64], R15 ;  /* 0x0000000f0a002986 */ /* 0x000fe2000c101924 */
[----:B------:R-:W-:Y:S02]  /*16880*/  F2FP.TF32.F32.PACK_B R3, R3 ;  /* 0x00000003ff03723e */ /* 0x000fe400024050ff */
[----:B------:R-:W-:Y:S01]  /*16890*/  ISETP.GT.AND P2, PT, R0, 0x8, P0 ;  /* 0x000000080000780c */ /* 0x000fe20000744270 */
[-C--:B------:R-:W-:Y:S01]  /*168a0*/  FMUL R29, R29, R2.reuse ;  /* 0x000000021d1d7220 */ /* 0x080fe20000400000 */
[----:B------:R0:W-:Y:S01]  /*168b0*/  @P4 STG.E desc[UR36][R10.64+0x4], R27 ;  /* 0x0000041b0a004986 */ /* 0x0001e2000c101924 */
[----:B------:R-:W-:Y:S01]  /*168c0*/  FMUL R13, R30, R2 ;  /* 0x000000021e0d7220 */ /* 0x000fe20000400000 */
[----:B------:R-:W-:Y:S02]  /*168d0*/  IADD3 R6, P4, R4, UR5, RZ ;  /* 0x0000000504067c10 */ /* 0x000fe4000ff9e0ff */
[----:B------:R1:W-:Y:S01]  /*168e0*/  @P3 STG.E desc[UR36][R4.64+0x20], R3 ;  /* 0x0000200304003986 */ /* 0x0003e2000c101924 */
[----:B------:R-:W-:-:S02]  /*168f0*/  ISETP.GT.AND P3, PT, R0, 0x9, P0 ;  /* 0x000000090000780c */ /* 0x000fc40000764270 */
[----:B------:R-:W-:Y:S01]  /*16900*/  F2FP.TF32.F32.PACK_B R29, R29 ;  /* 0x0000001dff1d723e */ /* 0x000fe200024050ff */
[----:B------:R-:W-:Y:S01]  /*16910*/  FMUL R31, R31, R2 ;  /* 0x000000021f1f7220 */ /* 0x000fe20000400000 */
[----:B------:R-:W-:Y:S02]  /*16920*/  F2FP.TF32.F32.PACK_B R13, R13 ;  /* 0x0000000dff0d723e */ /* 0x000fe400024050ff */
[----:B------:R-:W-:Y:S01]  /*16930*/  IADD3.X R7, R5, UR4, RZ, P4, !PT ;  /* 0x0000000405077c10 */ /* 0x000fe2000a7fe4ff */
[----:B------:R-:W-:Y:S01]  /*16940*/  @P5 STG.E desc[UR36][R4.64+0x24], R29 ;  /* 0x0000241d04005986 */ /* 0x000fe2000c101924 */
[----:B------:R-:W-:-:S03]  /*16950*/  F2FP.TF32.F32.PACK_B R31, R31 ;  /* 0x0000001fff1f723e */ /* 0x000fc600024050ff */
[----:B------:R2:W-:Y:S01]  /*16960*/  @P2 STG.E desc[UR36][R6.64+0x20], R13 ;  /* 0x0000200d06002986 */ /* 0x0005e2000c101924 */
[C---:B------:R-:W-:Y:S02]  /*16970*/  ISETP.GT.AND P2, PT, R0.reuse, 0x10, P0 ;  /* 0x000000100000780c */ /* 0x040fe40000744270 */
[C---:B------:R-:W-:Y:S01]  /*16980*/  ISETP.GT.AND P4, PT, R0.reuse, 0x10, P1 ;  /* 0x000000100000780c */ /* 0x040fe20000f84270 */
[----:B------:R-:W-:Y:S01]  /*16990*/  @P3 STG.E desc[UR36][R8.64+0x24], R31 ;  /* 0x0000241f08003986 */ /* 0x000fe2000c101924 */
[----:B------:R-:W-:Y:S01]  /*169a0*/  ISETP.GT.AND P5, PT, R0, 0x11, P1 ;  /* 0x000000110000780c */ /* 0x000fe20000fa4270 */
[-C--:B0-----:R-:W-:Y:S01]  /*169b0*/  FMUL R11, R32, R2.reuse ;  /* 0x00000002200b7220 */ /* 0x081fe20000400000 */
[----:B------:R-:W-:Y:S01]  /*169c0*/  ISETP.GT.AND P3, PT, R0, 0x11, P0 ;  /* 0x000000110000780c */ /* 0x000fe20000764270 */
[-C--:B------:R-:W-:Y:S01]  /*169d0*/  FMUL R33, R33, R2.reuse ;  /* 0x0000000221217220 */ /* 0x080fe20000400000 */
[----:B-1----:R-:W-:Y:S02]  /*169e0*/  FMUL R3, R34, R2 ;  /* 0x0000000222037220 */ /* 0x002fe40000400000 */
[----:B------:R-:W-:-:S02]  /*169f0*/  F2FP.TF32.F32.PACK_B R11, R11 ;  /* 0x0000000bff0b723e */ /* 0x000fc400024050ff */
[----:B------:R-:W-:Y:S01]  /*16a00*/  F2FP.TF32.F32.PACK_B R33, R33 ;  /* 0x00000021ff21723e */ /* 0x000fe200024050ff */
[----:B--2---:R-:W-:Y:S01]  /*16a10*/  @P2 IMAD.MOV.U32 R6, RZ, RZ, R8 ;  /* 0x000000ffff062224 */ /* 0x004fe200078e0008 */
[----:B------:R-:W-:Y:S01]  /*16a20*/  F2FP.TF32.F32.PACK_B R3, R3 ;  /* 0x00000003ff03723e */ /* 0x000fe200024050ff */
[----:B------:R-:W-:Y:S02]  /*16a30*/  @P2 IMAD.MOV.U32 R7, RZ, RZ, R9 ;  /* 0x000000ffff072224 */ /* 0x000fe400078e0009 */
[----:B------:R-:W-:Y:S01]  /*16a40*/  FMUL R35, R35, R2 ;  /* 0x0000000223237220 */ /* 0x000fe20000400000 */
[----:B------:R-:W-:Y:S04]  /*16a50*/  @P4 STG.E desc[UR36][R4.64+0x40], R11 ;  /* 0x0000400b04004986 */ /* 0x000fe8000c101924 */
[----:B------:R-:W-:Y:S01]  /*16a60*/  @P5 STG.E desc[UR36][R4.64+0x44], R33 ;  /* 0x0000442104005986 */ /* 0x000fe2000c101924 */
[----:B------:R-:W-:-:S03]  /*16a70*/  F2FP.TF32.F32.PACK_B R35, R35 ;  /* 0x00000023ff23723e */ /* 0x000fc600024050ff */
[----:B------:R0:W-:Y:S01]  /*16a80*/  @P2 STG.E desc[UR36][R6.64+0x40], R3 ;  /* 0x0000400306002986 */ /* 0x0001e2000c101924 */
[C---:B------:R-:W-:Y:S02]  /*16a90*/  ISETP.GT.AND P2, PT, R0.reuse, 0x18, P0 ;  /* 0x000000180000780c */ /* 0x040fe40000744270 */
[C---:B------:R-:W-:Y:S02]  /*16aa0*/  ISETP.GT.AND P4, PT, R0.reuse, 0x18, P1 ;  /* 0x000000180000780c */ /* 0x040fe40000f84270 */
[----:B------:R-:W-:Y:S02]  /*16ab0*/  ISETP.GT.AND P5, PT, R0, 0x19, P1 ;  /* 0x000000190000780c */ /* 0x000fe40000fa4270 */
[----:B0-----:R-:W-:Y:S01]  /*16ac0*/  @P3 MOV R6, R8 ;  /* 0x0000000800063202 */ /* 0x001fe20000000f00 */
[----:B------:R-:W-:Y:S02]  /*16ad0*/  @P3 IMAD.MOV.U32 R7, RZ, RZ, R9 ;  /* 0x000000ffff073224 */ /* 0x000fe400078e0009 */
[-C--:B------:R-:W-:Y:S01]  /*16ae0*/  FMUL R13, R36, R2.reuse ;  /* 0x00000002240d7220 */ /* 0x080fe20000400000 */
[----:B------:R-:W-:-:S02]  /*16af0*/  FMUL R37, R37, R2 ;  /* 0x0000000225257220 */ /* 0x000fc40000400000 */
[----:B------:R0:W-:Y:S01]  /*16b00*/  @P3 STG.E desc[UR36][R6.64+0x44], R35 ;  /* 0x0000442306003986 */ /* 0x0001e2000c101924 */
[----:B------:R-:W-:Y:S01]  /*16b10*/  ISETP.GT.AND P3, PT, R0, 0x19, P0 ;  /* 0x000000190000780c */ /* 0x000fe20000764270 */
[-C--:B------:R-:W-:Y:S01]  /*16b20*/  FMUL R11, R38, R2.reuse ;  /* 0x00000002260b7220 */ /* 0x080fe20000400000 */
[----:B------:R-:W-:Y:S02]  /*16b30*/  F2FP.TF32.F32.PACK_B R13, R13 ;  /* 0x0000000dff0d723e */ /* 0x000fe400024050ff */
[----:B------:R-:W-:Y:S01]  /*16b40*/  F2FP.TF32.F32.PACK_B R37, R37 ;  /* 0x00000025ff25723e */ /* 0x000fe200024050ff */
[----:B------:R-:W-:Y:S01]  /*16b50*/  FMUL R39, R39, R2 ;  /* 0x0000000227277220 */ /* 0x000fe20000400000 */
[----:B------:R-:W-:Y:S01]  /*16b60*/  F2FP.TF32.F32.PACK_B R11, R11 ;  /* 0x0000000bff0b723e */ /* 0x000fe200024050ff */
[----:B------:R-:W-:Y:S01]  /*16b70*/  @P4 STG.E desc[UR36][R4.64+0x60], R13 ;  /* 0x0000600d04004986 */ /* 0x000fe2000c101924 */
[----:B0-----:R-:W-:Y:S02]  /*16b80*/  @P2 IMAD.MOV.U32 R6, RZ, RZ, R8 ;  /* 0x000000ffff062224 */ /* 0x001fe400078e0008 */
[----:B------:R-:W-:Y:S01]  /*16b90*/  @P2 IMAD.MOV.U32 R7, RZ, RZ, R9 ;  /* 0x000000ffff072224 */ /* 0x000fe200078e0009 */
[----:B------:R-:W-:Y:S01]  /*16ba0*/  @P5 STG.E desc[UR36][R4.64+0x64], R37 ;  /* 0x0000642504005986 */ /* 0x000fe2000c101924 */
[----:B------:R-:W-:-:S03]  /*16bb0*/  F2FP.TF32.F32.PACK_B R39, R39 ;  /* 0x00000027ff27723e */ /* 0x000fc600024050ff */
[----:B------:R0:W-:Y:S01]  /*16bc0*/  @P2 STG.E desc[UR36][R6.64+0x60], R11 ;  /* 0x0000600b06002986 */ /* 0x0001e2000c101924 */
[C---:B------:R-:W-:Y:S02]  /*16bd0*/  ISETP.GT.AND P2, PT, R0.reuse, 0x20, P0 ;  /* 0x000000200000780c */ /* 0x040fe40000744270 */
[C---:B------:R-:W-:Y:S02]  /*16be0*/  ISETP.GT.AND P4, PT, R0.reuse, 0x20, P1 ;  /* 0x000000200000780c */ /* 0x040fe40000f84270 */
[----:B------:R-:W-:Y:S01]  /*16bf0*/  ISETP.GT.AND P5, PT, R0, 0x21, P1 ;  /* 0x000000210000780c */ /* 0x000fe20000fa4270 */
[----:B0-----:R-:W-:Y:S02]  /*16c00*/  @P3 IMAD.MOV.U32 R6, RZ, RZ, R8 ;  /* 0x000000ffff063224 */ /* 0x001fe400078e0008 */
        /* <DEDUP_REMOVED lines=31> */
[----:B0-----:R-:W-:Y:S01]  /*16e00*/  @P2 IMAD.MOV.U32 R6, RZ, RZ, R8 ;  /* 0x000000ffff062224 */ /* 0x001fe200078e0008 */
[----:B------:R-:W-:-:S02]  /*16e10*/  @P2 MOV R7, R9 ;  /* 0x0000000900072202 */ /* 0x000fc40000000f00 */
        /* <DEDUP_REMOVED lines=58> */
[----:B0-----:R-:W-:Y:S01]  /*171c0*/  @P2 MOV R6, R8 ;  /* 0x0000000800062202 */ /* 0x001fe20000000f00 */
[----:B------:R-:W-:-:S02]  /*171d0*/  @P2 IMAD.MOV.U32 R7, RZ, RZ, R9 ;  /* 0x000000ffff072224 */ /* 0x000fc400078e0009 */
        /* <DEDUP_REMOVED lines=46> */
[----:B0-----:R-:W-:Y:S01]  /*174c0*/  @P3 IMAD.MOV.U32 R6, RZ, RZ, R8 ;  /* 0x000000ffff063224 */ /* 0x001fe200078e0008 */
[----:B------:R-:W-:Y:S01]  /*174d0*/  @P3 MOV R7, R9 ;  /* 0x0000000900073202 */ /* 0x000fe20000000f00 */
[-C--:B------:R-:W-:Y:S01]  /*174e0*/  FMUL R11, R68, R2.reuse ;  /* 0x00000002440b7220 */ /* 0x080fe20000400000 */
[----:B------:R-:W-:-:S03]  /*174f0*/  FMUL R69, R69, R2 ;  /* 0x0000000245457220 */ /* 0x000fc60000400000 */
        /* <DEDUP_REMOVED lines=256> */
[-C--:B------:R-:W-:Y:S01]  /*18500*/  FMUL R13, R120, R2.reuse ;  /* 0x00000002780d7220 */ /* 0x080fe20000400000 */
[----:B0-----:R-:W-:Y:S02]  /*18510*/  @P3 IMAD.MOV.U32 R6, RZ, RZ, R8 ;  /* 0x000000ffff063224 */ /* 0x001fe400078e0008 */
[----:B------:R-:W-:Y:S02]  /*18520*/  @P3 IMAD.MOV.U32 R7, RZ, RZ, R9 ;  /* 0x000000ffff073224 */ /* 0x000fe400078e0009 */
[-C--:B------:R-:W-:Y:S01]  /*18530*/  FMUL R121, R121, R2.reuse ;  /* 0x0000000279797220 */ /* 0x080fe20000400000 */
[----:B------:R-:W-:-:S02]  /*18540*/  FMUL R11, R122, R2 ;  /* 0x000000027a0b7220 */ /* 0x000fc40000400000 */
[----:B------:R0:W-:Y:S01]  /*18550*/  @P3 STG.E desc[UR36][R6.64+0x2e4], R119 ;  /* 0x0002e47706003986 */ /* 0x0001e2000c101924 */
[C---:B------:R-:W-:Y:S02]  /*18560*/  ISETP.GT.AND P3, PT, R0.reuse, 0xc1, P0 ;  /* 0x000000c10000780c */ /* 0x040fe40000764270 */
[----:B------:R-:W-:Y:S02]  /*18570*/  F2FP.TF32.F32.PACK_B R13, R13 ;  /* 0x0000000dff0d723e */ /* 0x000fe400024050ff */
[----:B------:R-:W-:Y:S01]  /*18580*/  F2FP.TF32.F32.PACK_B R121, R121 ;  /* 0x00000079ff79723e */ /* 0x000fe200024050ff */
[-C--:B------:R-:W-:Y:S01]  /*18590*/  FMUL R123, R123, R2.reuse ;  /* 0x000000027b7b7220 */ /* 0x080fe20000400000 */
[----:B------:R-:W-:Y:S01]  /*185a0*/  F2FP.TF32.F32.PACK_B R11, R11 ;  /* 0x0000000bff0b723e */ /* 0x000fe200024050ff */
[----:B------:R-:W-:Y:S01]  /*185b0*/  @P4 STG.E desc[UR36][R4.64+0x300], R13 ;  /* 0x0003000d04004986 */ /* 0x000fe2000c101924 */
[----:B0-----:R-:W-:Y:S02]  /*185c0*/  @P2 IMAD.MOV.U32 R6, RZ, RZ, R8 ;  /* 0x000000ffff062224 */ /* 0x001fe400078e0008 */
[----:B------:R-:W-:Y:S01]  /*185d0*/  @P2 IMAD.MOV.U32 R7, RZ, RZ, R9 ;  /* 0x000000ffff072224 */ /* 0x000fe200078e0009 */
[----:B------:R-:W-:Y:S01]  /*185e0*/  @P5 STG.E desc[UR36][R4.64+0x304], R121 ;  /* 0x0003047904005986 */ /* 0x000fe2000c101924 */
[----:B------:R-:W-:Y:S01]  /*185f0*/  ISETP.GT.AND P4, PT, R0, 0xc8, P1 ;  /* 0x000000c80000780c */ /* 0x000fe20000f84270 */
[----:B------:R-:W-:Y:S01]  /*18600*/  FMUL R3, R124, R2 ;  /* 0x000000027c037220 */ /* 0x000fe20000400000 */
[----:B------:R-:W-:Y:S01]  /*18610*/  F2FP.TF32.F32.PACK_B R123, R123 ;  /* 0x0000007bff7b723e */ /* 0x000fe200024050ff */
[----:B------:R0:W-:Y:S01]  /*18620*/  @P2 STG.E desc[UR36][R6.64+0x300], R11 ;  /* 0x0003000b06002986 */ /* 0x0001e2000c101924 */
[----:B------:R-:W-:-:S02]  /*18630*/  ISETP.GT.AND P2, PT, R0, 0xc8, P0 ;  /* 0x000000c80000780c */ /* 0x000fc40000744270 */
[----:B------:R-:W-:Y:S01]  /*18640*/  ISETP.GT.AND P5, PT, R0, 0xc9, P1 ;  /* 0x000000c90000780c */ /* 0x000fe20000fa4270 */
[----:B------:R-:W-:Y:S01]  /*18650*/  FMUL R125, R125, R2 ;  /* 0x000000027d7d7220 */ /* 0x000fe20000400000 */
[----:B------:R-:W-:Y:S02]  /*18660*/  F2FP.TF32.F32.PACK_B R3, R3 ;  /* 0x00000003ff03723e */ /* 0x000fe400024050ff */
[----:B0-----:R-:W-:Y:S01]  /*18670*/  @P3 MOV R6, R8 ;  /* 0x0000000800063202 */ /* 0x001fe20000000f00 */
[----:B------:R-:W-:Y:S02]  /*18680*/  @P3 IMAD.MOV.U32 R7, RZ, RZ, R9 ;  /* 0x000000ffff073224 */ /* 0x000fe400078e0009 */
[----:B------:R-:W-:-:S03]  /*18690*/  FMUL R13, R126, R2 ;  /* 0x000000027e0d7220 */ /* 0x000fc60000400000 */
[----:B------:R0:W-:Y:S01]  /*186a0*/  @P3 STG.E desc[UR36][R6.64+0x304], R123 ;  /* 0x0003047b06003986 */ /* 0x0001e2000c101924 */
[C---:B------:R-:W-:Y:S02]  /*186b0*/  ISETP.GT.AND P3, PT, R0.reuse, 0xc9, P0 ;  /* 0x000000c90000780c */ /* 0x040fe40000764270 */
[----:B------:R-:W-:Y:S01]  /*186c0*/  F2FP.TF32.F32.PACK_B R125, R125 ;  /* 0x0000007dff7d723e */ /* 0x000fe200024050ff */
[----:B------:R-:W-:Y:S01]  /*186d0*/  @P4 STG.E desc[UR36][R4.64+0x320], R3 ;  /* 0x0003200304004986 */ /* 0x000fe2000c101924 */
[----:B------:R-:W-:Y:S01]  /*186e0*/  ISETP.GT.AND P4, PT, R0, 0xd0, P1 ;  /* 0x000000d00000780c */ /* 0x000fe20000f84270 */
[-C--:B------:R-:W-:Y:S01]  /*186f0*/  FMUL R127, R127, R2.reuse ;  /* 0x000000027f7f7220 */ /* 0x080fe20000400000 */
[----:B------:R-:W-:Y:S01]  /*18700*/  F2FP.TF32.F32.PACK_B R13, R13 ;  /* 0x0000000dff0d723e */ /* 0x000fe200024050ff */
[----:B------:R-:W-:Y:S01]  /*18710*/  FMUL R11, R128, R2 ;  /* 0x00000002800b7220 */ /* 0x000fe20000400000 */
[----:B0-----:R-:W-:Y:S02]  /*18720*/  @P2 IMAD.MOV.U32 R6, RZ, RZ, R8 ;  /* 0x000000ffff062224 */ /* 0x001fe400078e0008 */
[----:B------:R-:W-:Y:S01]  /*18730*/  @P2 IMAD.MOV.U32 R7, RZ, RZ, R9 ;  /* 0x000000ffff072224 */ /* 0x000fe200078e0009 */
[----:B------:R-:W-:Y:S01]  /*18740*/  @P5 STG.E desc[UR36][R4.64+0x324], R125 ;  /* 0x0003247d04005986 */ /* 0x000fe2000c101924 */
[----:B------:R-:W-:-:S02]  /*18750*/  ISETP.GT.AND P5, PT, R0, 0xd1, P1 ;  /* 0x000000d10000780c */ /* 0x000fc40000fa4270 */
[----:B------:R-:W-:Y:S01]  /*18760*/  F2FP.TF32.F32.PACK_B R127, R127 ;  /* 0x0000007fff7f723e */ /* 0x000fe200024050ff */
[----:B------:R0:W-:Y:S01]  /*18770*/  @P2 STG.E desc[UR36][R6.64+0x320], R13 ;  /* 0x0003200d06002986 */ /* 0x0001e2000c101924 */
[----:B------:R-:W-:Y:S02]  /*18780*/  F2FP.TF32.F32.PACK_B R11, R11 ;  /* 0x0000000bff0b723e */ /* 0x000fe400024050ff */
[----:B------:R-:W-:Y:S01]  /*18790*/  ISETP.GT.AND P2, PT, R0, 0xd0, P0 ;  /* 0x000000d00000780c */ /* 0x000fe20000744270 */
[----:B------:R-:W-:Y:S01]  /*187a0*/  FMUL R129, R129, R2 ;  /* 0x0000000281817220 */ /* 0x000fe20000400000 */
[----:B0-----:R-:W-:Y:S02]  /*187b0*/  @P3 IMAD.MOV.U32 R6, RZ, RZ, R8 ;  /* 0x000000ffff063224 */ /* 0x001fe400078e0008 */
[----:B------:R-:W-:Y:S02]  /*187c0*/  @P3 IMAD.MOV.U32 R7, RZ, RZ, R9 ;  /* 0x000000ffff073224 */ /* 0x000fe400078e0009 */
[----:B------:R-:W-:-:S03]  /*187d0*/  F2FP.TF32.F32.PACK_B R129, R129 ;  /* 0x00000081ff81723e */ /* 0x000fc600024050ff */
[----:B------:R0:W-:Y:S01]  /*187e0*/  @P3 STG.E desc[UR36][R6.64+0x324], R127 ;  /* 0x0003247f06003986 */ /* 0x0001e2000c101924 */
[----:B------:R-:W-:-:S03]  /*187f0*/  FMUL R3, R130, R2 ;  /* 0x0000000282037220 */ /* 0x000fc60000400000 */
[----:B------:R1:W-:Y:S01]  /*18800*/  @P4 STG.E desc[UR36][R4.64+0x340], R11 ;  /* 0x0003400b04004986 */ /* 0x0003e2000c101924 */
[C---:B------:R-:W-:Y:S02]  /*18810*/  ISETP.GT.AND P4, PT, R0.reuse, 0xd1, P0 ;  /* 0x000000d10000780c */ /* 0x040fe40000784270 */
[C---:B------:R-:W-:Y:S01]  /*18820*/  ISETP.GT.AND P3, PT, R0.reuse, 0xd8, P0 ;  /* 0x000000d80000780c */ /* 0x040fe20000764270 */
[----:B------:R-:W-:Y:S01]  /*18830*/  @P5 STG.E desc[UR36][R4.64+0x344], R129 ;  /* 0x0003448104005986 */ /* 0x000fe2000c101924 */
[----:B------:R-:W-:Y:S01]  /*18840*/  ISETP.GT.AND P5, PT, R0, 0xd8, P1 ;  /* 0x000000d80000780c */ /* 0x000fe20000fa4270 */
[----:B------:R-:W-:Y:S01]  /*18850*/  FMUL R131, R131, R2 ;  /* 0x0000000283837220 */ /* 0x000fe20000400000 */
[----:B------:R-:W-:Y:S01]  /*18860*/  F2FP.TF32.F32.PACK_B R3, R3 ;  /* 0x00000003ff03723e */ /* 0x000fe200024050ff */
[----:B0-----:R-:W-:Y:S02]  /*18870*/  @P2 IMAD.MOV.U32 R6, RZ, RZ, R8 ;  /* 0x000000ffff062224 */ /* 0x001fe400078e0008 */
[----:B------:R-:W-:-:S02]  /*18880*/  @P2 IMAD.MOV.U32 R7, RZ, RZ, R9 ;  /* 0x000000ffff072224 */ /* 0x000fc400078e0009 */
[-C--:B------:R-:W-:Y:S01]  /*18890*/  FMUL R13, R132, R2.reuse ;  /* 0x00000002840d7220 */ /* 0x080fe20000400000 */
[----:B------:R-:W-:Y:S01]  /*188a0*/  ISETP.GT.AND P6, PT, R0, 0xd9, P1 ;  /* 0x000000d90000780c */ /* 0x000fe20000fc4270 */
[-C--:B------:R-:W-:Y:S01]  /*188b0*/  FMUL R133, R133, R2.reuse ;  /* 0x0000000285857220 */ /* 0x080fe20000400000 */
[----:B------:R-:W-:Y:S01]  /*188c0*/  F2FP.TF32.F32.PACK_B R131, R131 ;  /* 0x00000083ff83723e */ /* 0x000fe200024050ff */
[----:B------:R0:W-:Y:S01]  /*188d0*/  @P2 STG.E desc[UR36][R6.64+0x340], R3 ;  /* 0x0003400306002986 */ /* 0x0001e2000c101924 */
[----:B-1----:R-:W-:Y:S01]  /*188e0*/  FMUL R11, R134, R2 ;  /* 0x00000002860b7220 */ /* 0x002fe20000400000 */
[----:B------:R-:W-:Y:S02]  /*188f0*/  F2FP.TF32.F32.PACK_B R13, R13 ;  /* 0x0000000dff0d723e */ /* 0x000fe400024050ff */
[----:B------:R-:W-:Y:S02]  /*18900*/  ISETP.GT.AND P2, PT, R0, 0xd9, P0 ;  /* 0x000000d90000780c */ /* 0x000fe40000744270 */
[----:B------:R-:W-:Y:S01]  /*18910*/  F2FP.TF32.F32.PACK_B R133, R133 ;  /* 0x00000085ff85723e */ /* 0x000fe200024050ff */
[----:B0-----:R-:W-:-:S02]  /*18920*/  @P4 IMAD.MOV.U32 R6, RZ, RZ, R8 ;  /* 0x000000ffff064224 */ /* 0x001fc400078e0008 */
[----:B------:R-:W-:Y:S01]  /*18930*/  @P4 IMAD.MOV.U32 R7, RZ, RZ, R9 ;  /* 0x000000ffff074224 */ /* 0x000fe200078e0009 */
[----:B------:R-:W-:-:S04]  /*18940*/  F2FP.TF32.F32.PACK_B R11, R11 ;  /* 0x0000000bff0b723e */ /* 0x000fc800024050ff */
[----:B------:R0:W-:Y:S01]  /*18950*/  @P4 STG.E desc[UR36][R6.64+0x344], R131 ;  /* 0x0003448306004986 */ /* 0x0001e2000c101924 */
[----:B------:R-:W-:-:S03]  /*18960*/  FMUL R135, R135, R2 ;  /* 0x0000000287877220 */ /* 0x000fc60000400000 */
[----:B------:R1:W-:Y:S01]  /*18970*/  @P5 STG.E desc[UR36][R4.64+0x360], R13 ;  /* 0x0003600d04005986 */ /* 0x0003e2000c101924 */
[----:B------:R-:W-:-:S03]  /*18980*/  ISETP.GT.AND P5, PT, R0, 0xe0, P0 ;  /* 0x000000e00000780c */ /* 0x000fc600007a4270 */
[----:B------:R-:W-:Y:S01]  /*18990*/  @P6 STG.E desc[UR36][R4.64+0x364], R133 ;  /* 0x0003648504006986 */ /* 0x000fe2000c101924 */
[----:B0-----:R-:W-:Y:S01]  /*189a0*/  @P3 IMAD.MOV.U32 R6, RZ, RZ, R8 ;  /* 0x000000ffff063224 */ /* 0x001fe200078e0008 */
[----:B------:R-:W-:Y:S02]  /*189b0*/  @P3 MOV R7, R9 ;  /* 0x0000000900073202 */ /* 0x000fe40000000f00 */
[----:B------:R-:W-:-:S03]  /*189c0*/  ISETP.GT.AND P4, PT, R0, 0xe1, P1 ;  /* 0x000000e10000780c */ /* 0x000fc60000f84270 */
[----:B------:R0:W-:Y:S01]  /*189d0*/  @P3 STG.E desc[UR36][R6.64+0x360], R11 ;  /* 0x0003600b06003986 */ /* 0x0001e2000c101924 */
[----:B------:R-:W-:Y:S01]  /*189e0*/  ISETP.GT.AND P3, PT, R0, 0xe0, P1 ;  /* 0x000000e00000780c */ /* 0x000fe20000f64270 */
[-C--:B------:R-:W-:Y:S01]  /*189f0*/  FMUL R3, R136, R2.reuse ;  /* 0x0000000288037220 */ /* 0x080fe20000400000 */
[----:B------:R-:W-:Y:S01]  /*18a00*/  ISETP.GT.AND P6, PT, R0, 0xe1, P0 ;  /* 0x000000e10000780c */ /* 0x000fe200007c4270 */
[-C--:B------:R-:W-:Y:S01]  /*18a10*/  FMUL R137, R137, R2.reuse ;  /* 0x0000000289897220 */ /* 0x080fe20000400000 */
[----:B------:R-:W-:Y:S01]  /*18a20*/  F2FP.TF32.F32.PACK_B R135, R135 ;  /* 0x00000087ff87723e */ /* 0x000fe200024050ff */
[-C--:B-1----:R-:W-:Y:S01]  /*18a30*/  FMUL R13, R138, R2.reuse ;  /* 0x000000028a0d7220 */ /* 0x082fe20000400000 */
[----:B------:R-:W-:Y:S01]  /*18a40*/  F2FP.TF32.F32.PACK_B R3, R3 ;  /* 0x00000003ff03723e */ /* 0x000fe200024050ff */
[----:B0-----:R-:W-:Y:S02]  /*18a50*/  @P2 IMAD.MOV.U32 R6, RZ, RZ, R8 ;  /* 0x000000ffff062224 */ /* 0x001fe400078e0008 */
[----:B------:R-:W-:Y:S01]  /*18a60*/  @P2 IMAD.MOV.U32 R7, RZ, RZ, R9 ;  /* 0x000000ffff072224 */ /* 0x000fe200078e0009 */
[----:B------:R-:W-:Y:S01]  /*18a70*/  F2FP.TF32.F32.PACK_B R137, R137 ;  /* 0x00000089ff89723e */ /* 0x000fe200024050ff */
[----:B------:R-:W-:Y:S01]  /*18a80*/  FMUL R139, R139, R2 ;  /* 0x000000028b8b7220 */ /* 0x000fe20000400000 */
[----:B------:R-:W-:-:S02]  /*18a90*/  F2FP.TF32.F32.PACK_B R13, R13 ;  /* 0x0000000dff0d723e */ /* 0x000fc400024050ff */
[----:B------:R0:W-:Y:S02]  /*18aa0*/  @P2 STG.E desc[UR36][R6.64+0x364], R135 ;  /* 0x0003648706002986 */ /* 0x0001e4000c101924 */
[----:B------:R-:W-:Y:S02]  /*18ab0*/  F2FP.TF32.F32.PACK_B R139, R139 ;  /* 0x0000008bff8b723e */ /* 0x000fe400024050ff */
[----:B------:R-:W-:Y:S04]  /*18ac0*/  @P3 STG.E desc[UR36][R4.64+0x380], R3 ;  /* 0x0003800304003986 */ /* 0x000fe8000c101924 */
[----:B------:R-:W-:Y:S01]  /*18ad0*/  @P4 STG.E desc[UR36][R4.64+0x384], R137 ;  /* 0x0003848904004986 */ /* 0x000fe2000c101924 */
[----:B0-----:R-:W-:Y:S02]  /*18ae0*/  @P5 IMAD.MOV.U32 R6, RZ, RZ, R8 ;  /* 0x000000ffff065224 */ /* 0x001fe400078e0008 */
[----:B------:R-:W-:-:S05]  /*18af0*/  @P5 IMAD.MOV.U32 R7, RZ, RZ, R9 ;  /* 0x000000ffff075224 */ /* 0x000fca00078e0009 */
[----:B------:R0:W-:Y:S01]  /*18b00*/  @P5 STG.E desc[UR36][R6.64+0x380], R13 ;  /* 0x0003800d06005986 */ /* 0x0001e2000c101924 */
[C---:B------:R-:W-:Y:S02]  /*18b10*/  ISETP.GT.AND P5, PT, R0.reuse, 0xe8, P0 ;  /* 0x000000e80000780c */ /* 0x040fe400007a4270 */
[C---:B------:R-:W-:Y:S01]  /*18b20*/  ISETP.GT.AND P2, PT, R0.reuse, 0xe8, P1 ;  /* 0x000000e80000780c */ /* 0x040fe20000f44270 */
[----:B0-----:R-:W-:Y:S02]  /*18b30*/  @P6 IMAD.MOV.U32 R6, RZ, RZ, R8 ;  /* 0x000000ffff066224 */ /* 0x001fe400078e0008 */
[----:B------:R-:W-:Y:S01]  /*18b40*/  @P6 IMAD.MOV.U32 R7, RZ, RZ, R9 ;  /* 0x000000ffff076224 */ /* 0x000fe200078e0009 */
[----:B------:R-:W-:-:S04]  /*18b50*/  ISETP.GT.AND P3, PT, R0, 0xe9, P0 ;  /* 0x000000e90000780c */ /* 0x000fc80000764270 */
[----:B------:R0:W-:Y:S01]  /*18b60*/  @P6 STG.E desc[UR36][R6.64+0x384], R139 ;  /* 0x0003848b06006986 */ /* 0x0001e2000c101924 */
[----:B------:R-:W-:Y:S01]  /*18b70*/  ISETP.GT.AND P6, PT, R0, 0xe9, P1 ;  /* 0x000000e90000780c */ /* 0x000fe20000fc4270 */
[-C--:B------:R-:W-:Y:S01]  /*18b80*/  FMUL R11, R140, R2.reuse ;  /* 0x000000028c0b7220 */ /* 0x080fe20000400000 */
[-C--:B------:R-:W-:Y:S01]  /*18b90*/  FMUL R141, R141, R2.reuse ;  /* 0x000000028d8d7220 */ /* 0x080fe20000400000 */
[-C--:B------:R-:W-:Y:S01]  /*18ba0*/  FMUL R15, R142, R2.reuse ;  /* 0x000000028e0f7220 */ /* 0x080fe20000400000 */
[----:B------:R-:W-:Y:S02]  /*18bb0*/  ISETP.GT.AND P4, PT, R0, 0xf0, P1 ;  /* 0x000000f00000780c */ /* 0x000fe40000f84270 */
[----:B------:R-:W-:Y:S02]  /*18bc0*/  F2FP.TF32.F32.PACK_B R11, R11 ;  /* 0x0000000bff0b723e */ /* 0x000fe400024050ff */
[----:B------:R-:W-:Y:S01]  /*18bd0*/  F2FP.TF32.F32.PACK_B R141, R141 ;  /* 0x0000008dff8d723e */ /* 0x000fe200024050ff */
[----:B------:R-:W-:Y:S01]  /*18be0*/  FMUL R143, R143, R2 ;  /* 0x000000028f8f7220 */ /* 0x000fe20000400000 */
[----:B------:R-:W-:Y:S01]  /*18bf0*/  F2FP.TF32.F32.PACK_B R15, R15 ;  /* 0x0000000fff0f723e */ /* 0x000fe200024050ff */
[----:B0-----:R-:W-:-:S02]  /*18c00*/  @P5 IMAD.MOV.U32 R6, RZ, RZ, R8 ;  /* 0x000000ffff065224 */ /* 0x001fc400078e0008 */
[----:B------:R-:W-:Y:S02]  /*18c10*/  @P5 IMAD.MOV.U32 R7, RZ, RZ, R9 ;  /* 0x000000ffff075224 */ /* 0x000fe400078e0009 */
[----:B------:R-:W-:Y:S01]  /*18c20*/  FMUL R3, R144, R2 ;  /* 0x0000000290037220 */ /* 0x000fe20000400000 */
[----:B------:R-:W-:Y:S01]  /*18c30*/  @P2 STG.E desc[UR36][R4.64+0x3a0], R11 ;  /* 0x0003a00b04002986 */ /* 0x000fe2000c101924 */
[----:B------:R-:W-:-:S03]  /*18c40*/  F2FP.TF32.F32.PACK_B R143, R143 ;  /* 0x0000008fff8f723e */ /* 0x000fc600024050ff */
[----:B------:R-:W-:Y:S01]  /*18c50*/  @P6 STG.E desc[UR36][R4.64+0x3a4], R141 ;  /* 0x0003a48d04006986 */ /* 0x000fe2000c101924 */
[----:B------:R-:W-:-:S03]  /*18c60*/  F2FP.TF32.F32.PACK_B R3, R3 ;  /* 0x00000003ff03723e */ /* 0x000fc600024050ff */
[----:B------:R0:W-:Y:S01]  /*18c70*/  @P5 STG.E desc[UR36][R6.64+0x3a0], R15 ;  /* 0x0003a00f06005986 */ /* 0x0001e2000c101924 */
[C---:B------:R-:W-:Y:S02]  /*18c80*/  ISETP.GT.AND P5, PT, R0.reuse, 0xf0, P0 ;  /* 0x000000f00000780c */ /* 0x040fe400007a4270 */
[----:B------:R-:W-:Y:S01]  /*18c90*/  ISETP.GT.AND P2, PT, R0, 0xf1, P1 ;  /* 0x000000f10000780c */ /* 0x000fe20000f44270 */
[-C--:B------:R-:W-:Y:S01]  /*18ca0*/  FMUL R145, R145, R2.reuse ;  /* 0x0000000291917220 */ /* 0x080fe20000400000 */
[----:B0-----:R-:W-:Y:S02]  /*18cb0*/  @P3 IMAD.MOV.U32 R6, RZ, RZ, R8 ;  /* 0x000000ffff063224 */ /* 0x001fe400078e0008 */
[----:B------:R-:W-:Y:S02]  /*18cc0*/  @P3 IMAD.MOV.U32 R7, RZ, RZ, R9 ;  /* 0x000000ffff073224 */ /* 0x000fe400078e0009 */
[----:B------:R-:W-:-:S03]  /*18cd0*/  FMUL R13, R146, R2 ;  /* 0x00000002920d7220 */ /* 0x000fc60000400000 */
[----:B------:R0:W-:Y:S04]  /*18ce0*/  @P3 STG.E desc[UR36][R6.64+0x3a4], R143 ;  /* 0x0003a48f06003986 */ /* 0x0001e8000c101924 */
[----:B------:R-:W-:Y:S01]  /*18cf0*/  @P4 STG.E desc[UR36][R4.64+0x3c0], R3 ;  /* 0x0003c00304004986 */ /* 0x000fe2000c101924 */
[C---:B------:R-:W-:Y:S02]  /*18d00*/  ISETP.GT.AND P4, PT, R0.reuse, 0xf1, P0 ;  /* 0x000000f10000780c */ /* 0x040fe40000784270 */
[C---:B------:R-:W-:Y:S02]  /*18d10*/  ISETP.GT.AND P3, PT, R0.reuse, 0xf8, P1 ;  /* 0x000000f80000780c */ /* 0x040fe40000f64270 */
[----:B------:R-:W-:Y:S02]  /*18d20*/  F2FP.TF32.F32.PACK_B R145, R145 ;  /* 0x00000091ff91723e */ /* 0x000fe400024050ff */
[C---:B------:R-:W-:Y:S01]  /*18d30*/  ISETP.GT.AND P1, PT, R0.reuse, 0xf9, P1 ;  /* 0x000000f90000780c */ /* 0x040fe20000f24270 */
[----:B0-----:R-:W-:Y:S01]  /*18d40*/  @P5 IMAD.MOV.U32 R7, RZ, RZ, R9 ;  /* 0x000000ffff075224 */ /* 0x001fe200078e0009 */
[----:B------:R-:W-:Y:S01]  /*18d50*/  ISETP.GT.AND P6, PT, R0, 0xf8, P0 ;  /* 0x000000f80000780c */ /* 0x000fe200007c4270 */
[----:B------:R-:W-:Y:S01]  /*18d60*/  FMUL R147, R147, R2 ;  /* 0x0000000293937220 */ /* 0x000fe20000400000 */
[----:B------:R-:W-:-:S02]  /*18d70*/  F2FP.TF32.F32.PACK_B R13, R13 ;  /* 0x0000000dff0d723e */ /* 0x000fc400024050ff */
[----:B------:R-:W-:Y:S01]  /*18d80*/  @P5 MOV R6, R8 ;  /* 0x0000000800065202 */ /* 0x000fe20000000f00 */
[-C--:B------:R-:W-:Y:S01]  /*18d90*/  FMUL R19, R148, R2.reuse ;  /* 0x0000000294137220 */ /* 0x080fe20000400000 */
[-C--:B------:R-:W-:Y:S01]  /*18da0*/  FMUL R149, R149, R2.reuse ;  /* 0x0000000295957220 */ /* 0x080fe20000400000 */
[----:B------:R-:W-:Y:S01]  /*18db0*/  @P2 STG.E desc[UR36][R4.64+0x3c4], R145 ;  /* 0x0003c49104002986 */ /* 0x000fe2000c101924 */
[----:B------:R-:W-:Y:S02]  /*18dc0*/  ISETP.GT.AND P0, PT, R0, 0xf9, P0 ;  /* 0x000000f90000780c */ /* 0x000fe40000704270 */
[----:B------:R-:W-:Y:S01]  /*18dd0*/  F2FP.TF32.F32.PACK_B R147, R147 ;  /* 0x00000093ff93723e */ /* 0x000fe200024050ff */
[----:B------:R0:W-:Y:S01]  /*18de0*/  @P5 STG.E desc[UR36][R6.64+0x3c0], R13 ;  /* 0x0003c00d06005986 */ /* 0x0001e2000c101924 */
[----:B------:R-:W-:Y:S01]  /*18df0*/  F2FP.TF32.F32.PACK_B R19, R19 ;  /* 0x00000013ff13723e */ /* 0x000fe200024050ff */
[-C--:B------:R-:W-:Y:S01]  /*18e00*/  FMUL R21, R150, R2.reuse ;  /* 0x0000000296157220 */ /* 0x080fe20000400000 */
[----:B------:R-:W-:Y:S01]  /*18e10*/  F2FP.TF32.F32.PACK_B R149, R149 ;  /* 0x00000095ff95723e */ /* 0x000fe200024050ff */
[----:B------:R-:W-:Y:S01]  /*18e20*/  FMUL R151, R151, R2 ;  /* 0x0000000297977220 */ /* 0x000fe20000400000 */
[----:B0-----:R-:W-:-:S02]  /*18e30*/  @P4 IMAD.MOV.U32 R6, RZ, RZ, R8 ;  /* 0x000000ffff064224 */ /* 0x001fc400078e0008 */
[----:B------:R-:W-:Y:S01]  /*18e40*/  @P4 IMAD.MOV.U32 R7, RZ, RZ, R9 ;  /* 0x000000ffff074224 */ /* 0x000fe200078e0009 */
[----:B------:R-:W-:-:S04]  /*18e50*/  F2FP.TF32.F32.PACK_B R21, R21 ;  /* 0x00000015ff15723e */ /* 0x000fc800024050ff */
[----:B------:R-:W-:Y:S01]  /*18e60*/  @P4 STG.E desc[UR36][R6.64+0x3c4], R147 ;  /* 0x0003c49306004986 */ /* 0x000fe2000c101924 */
[----:B------:R-:W-:-:S03]  /*18e70*/  F2FP.TF32.F32.PACK_B R151, R151 ;  /* 0x00000097ff97723e */ /* 0x000fc600024050ff */
[----:B------:R-:W-:Y:S04]  /*18e80*/  @P3 STG.E desc[UR36][R4.64+0x3e0], R19 ;  /* 0x0003e01304003986 */ /* 0x000fe8000c101924 */
[----:B------:R0:W-:Y:S02]  /*18e90*/  @P1 STG.E desc[UR36][R4.64+0x3e4], R149 ;  /* 0x0003e49504001986 */ /* 0x0001e4000c101924 */
[----:B0-----:R-:W-:Y:S02]  /*18ea0*/  @P6 IMAD.MOV.U32 R4, RZ, RZ, R8 ;  /* 0x000000ffff046224 */ /* 0x001fe400078e0008 */
[----:B------:R-:W-:-:S05]  /*18eb0*/  @P6 IMAD.MOV.U32 R5, RZ, RZ, R9 ;  /* 0x000000ffff056224 */ /* 0x000fca00078e0009 */
[----:B------:R0:W-:Y:S04]  /*18ec0*/  @P6 STG.E desc[UR36][R4.64+0x3e0], R21 ;  /* 0x0003e01504006986 */ /* 0x0001e8000c101924 */
[----:B------:R0:W-:Y:S02]  /*18ed0*/  @P0 STG.E desc[UR36][R8.64+0x3e4], R151 ;  /* 0x0003e49708000986 */ /* 0x0001e4000c101924 */
.L_x_536:
[----:B------:R-:W-:Y:S05]  /*18ee0*/  BSYNC B0 ;  /* 0x0000000000007941 */ /* 0x000fea0003800000 */
.L_x_28:
[----:B0---4-:R-:W4:Y:S01]  /*18ef0*/  LDL.LU R4, [R1+0x200] ;  /* 0x0002000001047983 */ /* 0x011f220000300800 */
[----:B------:R-:W-:Y:S01]  /*18f00*/  ULDC UR4, c[0x0][0xc] ;  /* 0x0000030000047ab9 */ /* 0x000fe20000000800 */
[----:B------:R-:W-:Y:S01]  /*18f10*/  ULDC UR5, c[0x0][0x10] ;  /* 0x0000040000057ab9 */ /* 0x000fe20000000800 */
[----:B-----5:R-:W4:Y:S01]  /*18f20*/  LDC R3, c[0x0][0x14] ;  /* 0x00000500ff037b82 */ /* 0x020f220000000800 */
[----:B------:R-:W-:Y:S01]  /*18f30*/  UIMAD.WIDE.U32 UR4, UR4, UR5, URZ ;  /* 0x00000005040472a5 */ /* 0x000fe2000f8e003f */
[----:B------:R-:W-:Y:S01]  /*18f40*/  IMAD.MOV.U32 R5, RZ, RZ, R17 ;  /* 0x000000ffff057224 */ /* 0x000fe200078e0011 */
[----:B------:R-:W-:Y:S01]  /*18f50*/  UMOV UR42, 0xffffffff ;  /* 0xffffffff002a7882 */ /* 0x000fe20000000000 */
[----:B------:R-:W-:Y:S01]  /*18f60*/  UMOV UR43, 0xffffffff ;  /* 0xffffffff002b7882 */ /* 0x000fe20000000000 */
[----:B------:R-:W-:Y:S02]  /*18f70*/  PRMT R0, RZ, 0x7610, R0 ;  /* 0x00007610ff007816 */ /* 0x000fe40000000000 */
[----:B----4-:R-:W-:-:S04]  /*18f80*/  IMAD.WIDE.U32 R4, R3, UR4, R4 ;  /* 0x0000000403047c25 */ /* 0x010fc8000f8e0004 */
[----:B------:R-:W-:Y:S02]  /*18f90*/  IMAD.MOV.U32 R6, RZ, RZ, R4 ;  /* 0x000000ffff067224 */ /* 0x000fe400078e0004 */
[----:B------:R-:W-:Y:S01]  /*18fa0*/  IMAD R3, R3, UR5, RZ ;  /* 0x0000000503037c24 */ /* 0x000fe2000f8e02ff */
[----:B------:R-:W-:Y:S02]  /*18fb0*/  ULDC.64 UR4, c[0x0][0x650] ;  /* 0x0001940000047ab9 */ /* 0x000fe40000000a00 */
[----:B------:R0:W-:Y:S01]  /*18fc0*/  STL [R1+0x200], R6 ;  /* 0x0002000601007387 */ /* 0x0001e20000100800 */
[----:B------:R-:W-:Y:S01]  /*18fd0*/  IMAD.IADD R17, R5, 0x1, R3 ;  /* 0x0000000105117824 */ /* 0x000fe200078e0203 */
[----:B------:R-:W-:-:S04]  /*18fe0*/  ISETP.GE.U32.AND P0, PT, R4, UR4, PT ;  /* 0x0000000404007c0c */ /* 0x000fc8000bf06070 */
[----:B------:R-:W-:-:S13]  /*18ff0*/  ISETP.GE.U32.AND.EX P0, PT, R17, UR5, PT, P0 ;  /* 0x0000000511007c0c */ /* 0x000fda000bf06100 */
[----:B0-----:R-:W-:Y:S05]  /*19000*/  @P0 BRA `(.L_x_537) ;  /* 0x0000000400880947 */ /* 0x001fea0003800000 */
[----:B------:R-:W0:Y:S01]  /*19010*/  S2UR UR6, SR_CTAID.X ;  /* 0x00000000000679c3 */ /* 0x000e220000002500 */
[----:B------:R-:W-:Y:S01]  /*19020*/  ULDC.64 UR12, c[0x0][0x628] ;  /* 0x00018a00000c7ab9 */ /* 0x000fe20000000a00 */
[----:B------:R-:W-:Y:S01]  /*19030*/  ULDC UR4, c[0x0][0x150] ;  /* 0x0000540000047ab9 */ /* 0x000fe20000000800 */
[----:B------:R-:W-:Y:S01]  /*19040*/  ISETP.NE.U32.AND P0, PT, RZ, UR12, PT ;  /* 0x0000000cff007c0c */ /* 0x000fe2000bf05070 */
[----:B------:R-:W-:Y:S01]  /*19050*/  ULDC UR15, c[0x0][0x630] ;  /* 0x00018c00000f7ab9 */ /* 0x000fe20000000800 */
[C---:B------:R-:W-:Y:S01]  /*19060*/  R2UR UR16, R6.reuse ;  /* 0x00000000061072ca */ /* 0x040fe200000e0000 */
[----:B------:R-:W-:Y:S01]  /*19070*/  ULDC UR19, c[0x0][0x154] ;  /* 0x0000550000137ab9 */ /* 0x000fe20000000800 */
[----:B------:R-:W-:Y:S01]  /*19080*/  ISETP.NE.AND.EX P0, PT, RZ, UR13, PT, P0 ;  /* 0x0000000dff007c0c */ /* 0x000fe2000bf05300 */
[----:B------:R-:W4:Y:S01]  /*19090*/  S2UR UR18, SR_CTAID.Y ;  /* 0x00000000001279c3 */ /* 0x000f220000002600 */
[----:B------:R-:W-:Y:S02]  /*190a0*/  R2UR UR17, R17 ;  /* 0x00000000111172ca */ /* 0x000fe400000e0000 */
[----:B------:R-:W-:-:S02]  /*190b0*/  R2UR UR10, R6 ;  /* 0x00000000060a72ca */ /* 0x000fc400000e0000 */
[----:B------:R-:W-:Y:S02]  /*190c0*/  R2UR UR11, R17 ;  /* 0x00000000110b72ca */ /* 0x000fe400000e0000 */
[----:B0-----:R-:W-:-:S05]  /*190d0*/  I2FP.F32.U32 R0, UR6 ;  /* 0x0000000600007c45 */ /* 0x001fca0008201000 */
[----:B------:R-:W-:-:S04]  /*190e0*/  FMUL R0, R0, UR4 ;  /* 0x0000000400007c20 */ /* 0x000fc80008400000 */
[----:B------:R0:W0:Y:S01]  /*190f0*/  F2I.U32.TRUNC.NTZ R3, R0 ;  /* 0x0000000000037305 */ /* 0x000022000020f000 */
[----:B----4-:R-:W-:Y:S05]  /*19100*/  @!P0 BRA `(.L_x_538) ;  /* 0x0000000000308947 */ /* 0x010fea0003800000 */
        /* <DEDUP_REMOVED lines=12> */
.L_x_538:
[----:B------:R-:W-:Y:S01]  /*191d0*/  USHF.R.U64 UR43, UR10, UR15, UR11 ;  /* 0x0000000f0a2b7299 */ /* 0x000fe2000800120b */
[----:B0-----:R-:W-:Y:S01]  /*191e0*/  I2FP.F32.U32 R0, UR18 ;  /* 0x0000001200007c45 */ /* 0x001fe20008201000 */
[----:B------:R-:W-:Y:S02]  /*191f0*/  USHF.R.U32.HI UR4, URZ, UR15, UR11 ;  /* 0x0000000f3f047299 */ /* 0x000fe4000801160b */
        /* <DEDUP_REMOVED lines=8> */
[----:B------:R-:W-:Y:S01]  /*19280*/  UIMAD.WIDE.U32 UR8, UR10, UR12, UR8 ;  /* 0x0000000c0a0872a5 */ /* 0x000fe2000f8e0008 */
[----:B------:R-:W-:Y:S01]  /*19290*/  R2UR UR12, R3 ;  /* 0x00000000030c72ca */ /* 0x000fe200000e0000 */
[----:B------:R-:W-:Y:S01]  /*192a0*/  UIMAD UR10, UR10, UR13, UR4 ;  /* 0x0000000d0a0a72a4 */ /* 0x000fe2000f8e0204 */
[----:B------:R-:W-:Y:S01]  /*192b0*/  ULDC UR11, c[0x0][0x618] ;  /* 0x00018600000b7ab9 */ /* 0x000fe20000000800 */
[----:B------:R-:W-:Y:S02]  /*192c0*/  ULDC UR21, c[0x0][0x658] ;  /* 0x0001960000157ab9 */ /* 0x000fe40000000800 */
[----:B------:R-:W-:Y:S01]  /*192d0*/  UIADD3 UR9, UR9, UR10, URZ ;  /* 0x0000000a09097290 */ /* 0x000fe2000fffe03f */
[----:B------:R-:W-:Y:S01]  /*192e0*/  UMOV UR15, 0xffffffff ;  /* 0xffffffff000f7882 */ /* 0x000fe20000000000 */
[----:B------:R-:W-:Y:S01]  /*192f0*/  ULDC.64 UR4, c[0x0][0x640] ;  /* 0x0001900000047ab9 */ /* 0x000fe20000000a00 */
[----:B------:R-:W-:Y:S01]  /*19300*/  USHF.L.U32 UR15, UR15, UR21, URZ ;  /* 0x000000150f0f7299 */ /* 0x000fe2000800063f */
[----:B------:R-:W-:Y:S01]  /*19310*/  ISETP.NE.U32.AND P0, PT, RZ, UR4, PT ;  /* 0x00000004ff007c0c */ /* 0x000fe2000bf05070 */
[----:B------:R-:W-:-:S02]  /*19320*/  USHF.R.U64 UR16, UR8, UR11, UR9 ;  /* 0x0000000b08107299 */ /* 0x000fc40008001209 */
[----:B------:R-:W-:Y:S01]  /*19330*/  USHF.R.U32.HI UR8, URZ, UR11, UR9 ;  /* 0x0000000b3f087299 */ /* 0x000fe20008011609 */
[----:B0-----:R-:W-:Y:S01]  /*19340*/  R2UR UR14, R0 ;  /* 0x00000000000e72ca */ /* 0x001fe200000e0000 */
[----:B------:R-:W-:Y:S01]  /*19350*/  ULDC UR17, c[0x0][0x608] ;  /* 0x0001820000117ab9 */ /* 0x000fe20000000800 */
[----:B------:R-:W-:Y:S01]  /*19360*/  ULOP3.LUT UR41, URZ, UR15, URZ, 0x33, !UPT ;  /* 0x0000000f3f297292 */ /* 0x000fe2000f8e333f */
[----:B------:R-:W-:Y:S01]  /*19370*/  ISETP.NE.AND.EX P0, PT, RZ, UR5, PT, P0 ;  /* 0x00000005ff007c0c */ /* 0x000fe2000bf05300 */
[----:B------:R-:W-:Y:S02]  /*19380*/  USHF.R.U64 UR15, UR16, UR17, UR8 ;  /* 0x00000011100f7299 */ /* 0x000fe40008001208 */
[----:B------:R-:W-:Y:S02]  /*19390*/  USHF.R.U32.HI UR8, URZ, UR17, UR8 ;  /* 0x000000113f087299 */ /* 0x000fe40008011608 */
[----:B------:R-:W-:Y:S02]  /*193a0*/  UIADD3 UR12, -UR12, URZ, URZ ;  /* 0x0000003f0c0c7290 */ /* 0x000fe4000fffe13f */
[----:B------:R-:W-:Y:S01]  /*193b0*/  USHF.R.U64 UR17, UR15, UR21, UR8 ;  /* 0x000000150f117299 */ /* 0x000fe20008001208 */
[----:B------:R-:W-:Y:S01]  /*193c0*/  UMOV UR19, 0x1 ;  /* 0x0000000100137882 */ /* 0x000fe20000000000 */
[----:B------:R-:W-:Y:S01]  /*193d0*/  ULDC UR13, c[0x0][0x144] ;  /* 0x00005100000d7ab9 */ /* 0x000fe20000000800 */
[----:B------:R-:W-:Y:S01]  /*193e0*/  ULDC UR7, c[0x0][0x600] ;  /* 0x0001800000077ab9 */ /* 0x000fe20000000800 */
[----:B------:R-:W-:-:S02]  /*193f0*/  USHF.L.U32 UR24, UR19, UR21, URZ ;  /* 0x0000001513187299 */ /* 0x000fc4000800063f */
[----:B------:R-:W-:Y:S02]  /*19400*/  USHF.R.U32.HI UR8, URZ, UR21, UR8 ;  /* 0x000000153f087299 */ /* 0x000fe40008011608 */
[----:B------:R-:W-:Y:S02]  /*19410*/  UIMAD UR21, UR13, UR12, UR6 ;  /* 0x0000000c0d1572a4 */ /* 0x000fe4000f8e0206 */
[----:B------:R-:W-:Y:S02]  /*19420*/  UIADD3 UR20, UR7, -0x1, URZ ;  /* 0xffffffff07147890 */ /* 0x000fe4000fffe03f */
[----:B------:R-:W-:Y:S01]  /*19430*/  UIADD3 UR19, -UR14, URZ, URZ ;  /* 0x0000003f0e137290 */ /* 0x000fe2000fffe13f */
        /* <DEDUP_REMOVED lines=17> */
.L_x_539:
[----:B------:R-:W-:Y:S01]  /*19550*/  UISETP.NE.AND UP0, UPT, UR45, URZ, UPT ;  /* 0x0000003f2d00728c */ /* 0x000fe2000bf05270 */
[----:B------:R-:W-:Y:S01]  /*19560*/  IMAD.MOV.U32 R0, RZ, RZ, 0x1 ;  /* 0x00000001ff007424 */ /* 0x000fe200078e00ff */
[----:B------:R-:W-:Y:S02]  /*19570*/  USHF.R.U64 UR4, UR6, UR22, UR8 ;  /* 0x0000001606047299 */ /* 0x000fe40008001208 */
[----:B------:R-:W-:Y:S02]  /*19580*/  ULOP3.LUT UR41, UR15, UR41, URZ, 0xc0, !UPT ;  /* 0x000000290f297292 */ /* 0x000fe4000f8ec03f */
[----:B------:R-:W-:Y:S02]  /*19590*/  UIADD3 UR5, -UR4, URZ, URZ ;  /* 0x0000003f04057290 */ /* 0x000fe4000fffe13f */
[----:B------:R-:W-:Y:S02]  /*195a0*/  UIMAD UR41, UR24, UR4, UR41 ;  /* 0x00000004182972a4 */ /* 0x000fe4000f8e0229 */
[----:B------:R-:W-:-:S02]  /*195b0*/  ULOP3.LUT UR16, UR16, UR20, URZ, 0xc0, !UPT ;  /* 0x0000001410107292 */ /* 0x000fc4000f8ec03f */
[----:B------:R-:W-:Y:S02]  /*195c0*/  @UP0 UIMAD UR21, UR25, UR19, UR18 ;  /* 0x00000013191502a4 */ /* 0x000fe4000f8e0212 */
[----:B------:R-:W-:-:S03]  /*195d0*/  UIMAD UR4, UR5, UR23, UR17 ;  /* 0x00000017050472a4 */ /* 0x000fc6000f8e0211 */
[----:B------:R-:W-:Y:S01]  /*195e0*/  ULDC UR5, c[0x0][0x610] ;  /* 0x0001840000057ab9 */ /* 0x000fe20000000800 */
[----:B------:R-:W-:Y:S02]  /*195f0*/  UIMAD UR4, UR4, UR7, UR16 ;  /* 0x00000007040472a4 */ /* 0x000fe4000f8e0210 */
[----:B------:R-:W-:-:S04]  /*19600*/  UIMAD UR41, UR41, UR5, UR21 ;  /* 0x00000005292972a4 */ /* 0x000fc8000f8e0215 */
[----:B------:R-:W-:Y:S02]  /*19610*/  USEL UR42, UR4, UR41, !UP0 ;  /* 0x00000029042a7287 */ /* 0x000fe4000c000000 */
[----:B------:R-:W-:-:S12]  /*19620*/  USEL UR41, UR41, UR4, !UP0 ;  /* 0x0000000429297287 */ /* 0x000fd8000c000000 */
.L_x_537:
[----:B------:R-:W-:-:S13]  /*19630*/  LOP3.LUT P0, RZ, R0, 0xff, RZ, 0xc0, !PT ;  /* 0x000000ff00ff7812 */ /* 0x000fda000780c0ff */
[----:B------:R-:W-:Y:S05]  /*19640*/  @P0 BRA `(.L_x_540) ;  /* 0xfffffe7800a40947 */ /* 0x000fea000383ffff */
[----:B------:R-:W-:Y:S05]  /*19650*/  EXIT ;  /* 0x000000000000794d */ /* 0x000fea0003800000 */
.L_x_3:
[----:B------:R-:W2:Y:S01]  /*19660*/  LDL R4, [R1+0x200] ;  /* 0x0002000001047983 */ /* 0x000ea20000100800 */
[----:B------:R-:W-:Y:S01]  /*19670*/  ULDC.64 UR8, c[0x0][0x650] ;  /* 0x0001940000087ab9 */ /* 0x000fe20000000a00 */
[----:B------:R-:W-:Y:S01]  /*19680*/  PRMT R0, RZ, 0x7610, R0 ;  /* 0x00007610ff007816 */ /* 0x000fe20000000000 */
[----:B------:R-:W-:Y:S01]  /*19690*/  IMAD.MOV.U32 R3, RZ, RZ, -0x1 ;  /* 0xffffffffff037424 */ /* 0x000fe200078e00ff */
[----:B------:R-:W-:Y:S01]  /*196a0*/  MOV R2, 0xffffffff ;  /* 0xffffffff00027802 */ /* 0x000fe20000000f00 */
[----:B------:R-:W-:Y:S01]  /*196b0*/  IMAD.MOV.U32 R9, RZ, RZ, -0x1 ;  /* 0xffffffffff097424 */ /* 0x000fe200078e00ff */
[----:B--2---:R-:W-:-:S04]  /*196c0*/  ISETP.GE.U32.AND P0, PT, R4, UR8, PT ;  /* 0x0000000804007c0c */ /* 0x004fc8000bf06070 */
[----:B------:R-:W-:-:S13]  /*196d0*/  ISETP.GE.U32.AND.EX P0, PT, R17, UR9, PT, P0 ;  /* 0x0000000911007c0c */ /* 0x000fda000bf06100 */
[----:B------:R-:W-:Y:S05]  /*196e0*/  @P0 BRA `(.L_x_541) ;  /* 0x00000004008c0947 */ /* 0x000fea0003800000 */
[----:B------:R-:W-:Y:S01]  /*196f0*/  I2FP.F32.U32 R0, UR4 ;  /* 0x0000000400007c45 */ /* 0x000fe20008201000 */
[----:B0-----:R-:W-:Y:S01]  /*19700*/  ULDC.64 UR16, c[0x0][0x628] ;  /* 0x00018a0000107ab9 */ /* 0x001fe20000000a00 */
        /* <DEDUP_REMOVED lines=24> */
.L_x_542:
        /* <DEDUP_REMOVED lines=24> */
[----:B------:R-:W-:Y:S01]  /*19a10*/  UMOV UR19, 0x1 ;  /* 0x0000000100137882 */ /* 0x000fe20000000000 */
[----:B------:R-:W-:Y:S01]  /*19a20*/  ULDC UR20, c[0x0][0x608] ;  /* 0x0001820000147ab9 */ /* 0x000fe20000000800 */
[----:B------:R-:W-:Y:S01]  /*19a30*/  USHF.L.U32 UR26, UR19, UR23, URZ ;  /* 0x00000017131a7299 */ /* 0x000fe2000800063f */
[----:B------:R-:W-:Y:S01]  /*19a40*/  ISETP.NE.AND.EX P0, PT, RZ, UR9, PT, P0 ;  /* 0x00000009ff007c0c */ /* 0x000fe2000bf05300 */
[----:B------:R-:W-:Y:S02]  /*19a50*/  USHF.R.U64 UR19, UR18, UR20, UR11 ;  /* 0x0000001412137299 */ /* 0x000fe4000800120b */
[----:B------:R-:W-:Y:S02]  /*19a60*/  USHF.R.U32.HI UR11, URZ, UR20, UR11 ;  /* 0x000000143f0b7299 */ /* 0x000fe4000801160b */
[----:B------:R-:W-:-:S02]  /*19a70*/  UIADD3 UR15, -UR15, URZ, URZ ;  /* 0x0000003f0f0f7290 */ /* 0x000fc4000fffe13f */
[----:B------:R-:W-:Y:S01]  /*19a80*/  USHF.R.U64 UR20, UR19, UR23, UR11 ;  /* 0x0000001713147299 */ /* 0x000fe2000800120b */
[----:B------:R-:W-:Y:S01]  /*19a90*/  ULDC UR16, c[0x0][0x144] ;  /* 0x0000510000107ab9 */ /* 0x000fe20000000800 */
[----:B------:R-:W-:Y:S01]  /*19aa0*/  ULDC UR6, c[0x0][0x600] ;  /* 0x0001800000067ab9 */ /* 0x000fe20000000800 */
[----:B------:R-:W-:Y:S02]  /*19ab0*/  USHF.R.U32.HI UR11, URZ, UR23, UR11 ;  /* 0x000000173f0b7299 */ /* 0x000fe4000801160b */
[----:B------:R-:W-:Y:S02]  /*19ac0*/  UIMAD UR23, UR16, UR15, UR4 ;  /* 0x0000000f101772a4 */ /* 0x000fe4000f8e0204 */
[----:B------:R-:W-:Y:S02]  /*19ad0*/  UIADD3 UR22, UR6, -0x1, URZ ;  /* 0xffffffff06167890 */ /* 0x000fe4000fffe03f */
[----:B------:R-:W-:Y:S02]  /*19ae0*/  ULOP3.LUT UR27, URZ, UR13, URZ, 0x33, !UPT ;  /* 0x0000000d3f1b7292 */ /* 0x000fe4000f8e333f */
        /* <DEDUP_REMOVED lines=18> */
.L_x_543:
[----:B------:R-:W-:Y:S01]  /*19c10*/  UISETP.NE.AND UP0, UPT, UR45, URZ, UPT ;  /* 0x0000003f2d00728c */ /* 0x000fe2000bf05270 */
[----:B------:R-:W-:Y:S01]  /*19c20*/  IMAD.MOV.U32 R0, RZ, RZ, 0x1 ;  /* 0x00000001ff007424 */ /* 0x000fe200078e00ff */
[----:B------:R-:W-:Y:S01]  /*19c30*/  USHF.R.U64 UR8, UR4, UR24, UR11 ;  /* 0x0000001804087299 */ /* 0x000fe2000800120b */
[----:B------:R-:W-:Y:S01]  /*19c40*/  IMAD.U32 R9, RZ, RZ, UR5 ;  /* 0x00000005ff097e24 */ /* 0x000fe2000f8e00ff */
[----:B------:R-:W-:Y:S02]  /*19c50*/  ULOP3.LUT UR4, UR19, UR27, URZ, 0xc0, !UPT ;  /* 0x0000001b13047292 */ /* 0x000fe4000f8ec03f */
[----:B------:R-:W-:Y:S02]  /*19c60*/  ULOP3.LUT UR18, UR18, UR22, URZ, 0xc0, !UPT ;  /* 0x0000001612127292 */ /* 0x000fe4000f8ec03f */
[----:B------:R-:W-:-:S03]  /*19c70*/  UIMAD UR4, UR26, UR8, UR4 ;  /* 0x000000081a0472a4 */ /* 0x000fc6000f8e0204 */
[----:B------:R-:W-:Y:S02]  /*19c80*/  @UP0 UIMAD UR23, UR28, UR21, UR7 ;  /* 0x000000151c1702a4 */ /* 0x000fe4000f8e0207 */
[----:B------:R-:W-:-:S03]  /*19c90*/  UIADD3 UR7, -UR8, URZ, URZ ;  /* 0x0000003f08077290 */ /* 0x000fc6000fffe13f */
[----:B------:R-:W-:Y:S01]  /*19ca0*/  ULDC UR8, c[0x0][0x610] ;  /* 0x0001840000087ab9 */ /* 0x000fe20000000800 */
[----:B------:R-:W-:Y:S02]  /*19cb0*/  UIMAD UR7, UR7, UR25, UR20 ;  /* 0x00000019070772a4 */ /* 0x000fe4000f8e0214 */
[----:B------:R-:W-:Y:S02]  /*19cc0*/  UIMAD UR4, UR4, UR8, UR23 ;  /* 0x00000008040472a4 */ /* 0x000fe4000f8e0217 */
[----:B------:R-:W-:-:S04]  /*19cd0*/  UIMAD UR7, UR7, UR6, UR18 ;  /* 0x00000006070772a4 */ /* 0x000fc8000f8e0212 */
[----:B------:R-:W-:Y:S02]  /*19ce0*/  USEL UR6, UR7, UR4, !UP0 ;  /* 0x0000000407067287 */ /* 0x000fe4000c000000 */
[----:B------:R-:W-:-:S04]  /*19cf0*/  USEL UR4, UR4, UR7, !UP0 ;  /* 0x0000000704047287 */ /* 0x000fc8000c000000 */
[----:B------:R-:W-:Y:S02]  /*19d00*/  IMAD.U32 R2, RZ, RZ, UR6 ;  /* 0x00000006ff027e24 */ /* 0x000fe4000f8e00ff */
[----:B------:R-:W-:-:S07]  /*19d10*/  IMAD.U32 R3, RZ, RZ, UR4 ;  /* 0x00000004ff037e24 */ /* 0x000fce000f8e00ff */
.L_x_541:
[----:B------:R-:W-:-:S08]  /*19d20*/  NOP ;  /* 0x0000000000007918 */ /* 0x000fd00000000000 */
[----:B0-----:R-:W0:-:S00]  /*19d30*/  USETMAXREG.DEALLOC.CTAPOOL 0x18 ;  /* 0x00000018000079c8 */ /* 0x001e0000080e0500 */
[----:B------:R-:W-:-:S13]  /*19d40*/  ISETP.NE.AND P0, PT, RZ, UR10, PT ;  /* 0x0000000aff007c0c */ /* 0x000fda000bf05270 */
[----:B------:R-:W-:Y:S05]  /*19d50*/  @P0 EXIT ;  /* 0x000000000000094d */ /* 0x000fea0003800000 */
[----:B0-----:R-:W-:Y:S01]  /*19d60*/  LOP3.LUT P0, RZ, R0, 0xff, RZ, 0xc0, !PT ;  /* 0x000000ff00ff7812 */ /* 0x001fe2000780c0ff */
[----:B------:R-:W-:Y:S02]  /*19d70*/  IMAD.MOV.U32 R0, RZ, RZ, 0x1 ;  /* 0x00000001ff007424 */ /* 0x000fe400078e00ff */
[----:B------:R-:W-:-:S10]  /*19d80*/  IMAD.MOV.U32 R6, RZ, RZ, RZ ;  /* 0x000000ffff067224 */ /* 0x000fd400078e00ff */
[----:B------:R-:W-:Y:S05]  /*19d90*/  @!P0 BRA `(.L_x_544) ;  /* 0x0000000c00548947 */ /* 0x000fea0003800000 */
[----:B------:R-:W0:Y:S01]  /*19da0*/  S2R R4, SR_TID.X ;  /* 0x0000000000047919 */ /* 0x000e220000002100 */
[----:B------:R-:W-:Y:S01]  /*19db0*/  ULDC UR4, c[0x0][0x28c] ;  /* 0x0000a30000047ab9 */ /* 0x000fe20000000800 */
[----:B------:R-:W-:Y:S01]  /*19dc0*/  ULDC UR6, c[0x0][0x658] ;  /* 0x0001960000067ab9 */ /* 0x000fe20000000800 */
[----:B------:R-:W-:Y:S01]  /*19dd0*/  UIADD3 UR10, UR4, 0x1f, URZ ;  /* 0x0000001f040a7890 */ /* 0x000fe2000fffe03f */
[----:B------:R-:W-:Y:S01]  /*19de0*/  BSSY B0, `(.L_x_544) ;  /* 0x00000d0000007945 */ /* 0x000fe20003800000 */
[----:B------:R-:W-:Y:S01]  /*19df0*/  UMOV UR7, 0xffffffff ;  /* 0xffffffff00077882 */ /* 0x000fe20000000000 */
[----:B------:R-:W-:Y:S01]  /*19e00*/  ULDC UR5, c[0x0][0x600] ;  /* 0x0001800000057ab9 */ /* 0x000fe20000000800 */
[----:B------:R-:W-:Y:S01]  /*19e10*/  UMOV UR9, 0x1 ;  /* 0x0000000100097882 */ /* 0x000fe20000000000 */
[----:B------:R-:W-:Y:S01]  /*19e20*/  USHF.L.U32 UR7, UR7, UR6, URZ ;  /* 0x0000000607077299 */ /* 0x000fe2000800063f */
[----:B------:R-:W-:Y:S01]  /*19e30*/  IMAD.MOV.U32 R8, RZ, RZ, 0x1 ;  /* 0x00000001ff087424 */ /* 0x000fe200078e00ff */
[----:B------:R-:W-:Y:S01]  /*19e40*/  UIADD3 UR4, UR5, -0x1, URZ ;  /* 0xffffffff05047890 */ /* 0x000fe2000fffe03f */
[----:B------:R-:W-:Y:S01]  /*19e50*/  IMAD.MOV.U32 R0, RZ, RZ, 0x1 ;  /* 0x00000001ff007424 */ /* 0x000fe200078e00ff */
[----:B------:R-:W-:Y:S01]  /*19e60*/  USHF.R.S32.HI UR11, URZ, 0x1f, UR10 ;  /* 0x0000001f3f0b7899 */ /* 0x000fe2000801140a */
[----:B------:R-:W-:Y:S01]  /*19e70*/  IMAD.MOV.U32 R6, RZ, RZ, RZ ;  /* 0x000000ffff067224 */ /* 0x000fe200078e00ff */
[----:B------:R-:W-:Y:S01]  /*19e80*/  ULDC UR8, c[0x0][0xc] ;  /* 0x0000030000087ab9 */ /* 0x000fe20000000800 */
[----:B------:R-:W-:-:S02]  /*19e90*/  USHF.L.U32 UR5, UR9, UR6, URZ ;  /* 0x0000000609057299 */ /* 0x000fc4000800063f */
[----:B------:R-:W-:Y:S01]  /*19ea0*/  ULEA.HI UR11, UR11, UR10, URZ, 0x5 ;  /* 0x0000000a0b0b7291 */ /* 0x000fe2000f8f283f */
[----:B------:R-:W-:Y:S01]  /*19eb0*/  ULDC UR9, c[0x0][0x10] ;  /* 0x0000040000097ab9 */ /* 0x000fe20000000800 */
[----:B------:R-:W-:Y:S02]  /*19ec0*/  ULOP3.LUT UR6, URZ, UR7, URZ, 0x33, !UPT ;  /* 0x000000073f067292 */ /* 0x000fe4000f8e333f */
[----:B------:R-:W-:Y:S01]  /*19ed0*/  UIMAD.WIDE.U32 UR8, UR8, UR9, URZ ;  /* 0x00000009080872a5 */ /* 0x000fe2000f8e003f */
[----:B------:R-:W-:Y:S01]  /*19ee0*/  ULDC UR7, c[0x0][0x14] ;  /* 0x0000050000077ab9 */ /* 0x000fe20000000800 */
[----:B------:R-:W-:Y:S02]  /*19ef0*/  USHF.R.S32.HI UR18, URZ, 0x5, UR11 ;  /* 0x000000053f127899 */ /* 0x000fe4000801140b */
[----:B------:R-:W-:Y:S02]  /*19f00*/  UIMAD.WIDE.U32 UR20, UR8, UR7, URZ ;  /* 0x00000007081472a5 */ /* 0x000fe4000f8e003f */
[----:B------:R-:W-:-:S02]  /*19f10*/  UIMAD UR13, UR9, UR7, URZ ;  /* 0x00000007090d72a4 */ /* 0x000fc4000f8e023f */
[----:B------:R-:W-:Y:S01]  /*19f20*/  ULOP3.LUT UR24, UR40, 0x2, URZ, 0xfc, !UPT ;  /* 0x0000000228187892 */ /* 0x000fe2000f8efc3f */
[C---:B0-----:R-:W-:Y:S01]  /*19f30*/  LOP3.LUT P2, RZ, R4.reuse, 0x7f, RZ, 0xc0, !PT ;  /* 0x0000007f04ff7812 */ /* 0x041fe2000784c0ff */
[----:B------:R-:W-:Y:S01]  /*19f40*/  UIADD3 UR13, UR21, UR13, URZ ;  /* 0x0000000d150d7290 */ /* 0x000fe2000fffe03f */
[----:B------:R-:W-:Y:S01]  /*19f50*/  LOP3.LUT P0, RZ, R4, 0x1f, RZ, 0xc0, !PT ;  /* 0x0000001f04ff7812 */ /* 0x000fe2000780c0ff */
[----:B------:R-:W-:Y:S01]  /*19f60*/  UIADD3 UR25, UR18, 0x1, URZ ;  /* 0x0000000112197890 */ /* 0x000fe2000fffe03f */
[----:B------:R-:W-:Y:S02]  /*19f70*/  ULDC.64 UR22, c[0x0][0x198] ;  /* 0x0000660000167ab9 */ /* 0x000fe40000000a00 */
[----:B------:R-:W-:-:S13]  /*19f80*/  PLOP3.LUT P0, PT, P0, P2, PT, 0x8a, 0x0 ;  /* 0x000000000000781c */ /* 0x000fda0000705172 */
.L_x_556:
[----:B------:R-:W-:-:S03]  /*19f90*/  UMOV UR7, 0xffffffff ;  /* 0xffffffff00077882 */ /* 0x000fc60000000000 */
[----:B------:R-:W-:Y:S05]  /*19fa0*/  BRA.DIV UR7, `(.L_x_545) ;  /* 0x0000000e079c7947 */ /* 0x000fea000b800000 */
[----:B------:R-:W-:-:S13]  /*19fb0*/  ELECT P6, URZ, PT ;  /* 0x00000000003f782f */ /* 0x000fda00038c0000 */
.L_x_566:
[----:B------:R-:W0:Y:S01]  /*19fc0*/  LDC R4, c[0x0][0x28c] ;  /* 0x0000a300ff047b82 */ /* 0x000e220000000800 */
[----:B------:R-:W-:Y:S01]  /*19fd0*/  BSSY B1, `(.L_x_546) ;  /* 0x0000035000017945 */ /* 0x000fe20003800000 */
[----:B0-----:R-:W-:-:S13]  /*19fe0*/  ISETP.LT.OR P6, PT, R4, 0x1, !P6 ;  /* 0x000000010400780c */ /* 0x001fda00077c1670 */
[----:B------:R-:W-:Y:S05]  /*19ff0*/  @P6 BRA `(.L_x_547) ;  /* 0x0000000000c86947 */ /* 0x000fea0003800000 */
[----:B------:R-:W-:Y:S01]  /*1a000*/  IMAD.SHL.U32 R11, R3, 0x100, RZ ;  /* 0x00000100030b7824 */ /* 0x000fe200078e00ff */
[----:B------:R-:W-:Y:S01]  /*1a010*/  SHF.L.U32 R2, R2, 0x8, RZ ;  /* 0x0000000802027819 */ /* 0x000fe200000006ff */
[----:B------:R-:W-:Y:S02]  /*1a020*/  IMAD.MOV.U32 R12, RZ, RZ, RZ ;  /* 0x000000ffff0c7224 */ /* 0x000fe400078e00ff */
[----:B------:R-:W-:Y:S02]  /*1a030*/  IMAD.U32 R14, RZ, RZ, UR25 ;  /* 0x00000019ff0e7e24 */ /* 0x000fe4000f8e00ff */
[----:B------:R-:W-:Y:S02]  /*1a040*/  IMAD.MOV.U32 R3, RZ, RZ, R0 ;  /* 0x000000ffff037224 */ /* 0x000fe400078e0000 */
[----:B------:R-:W-:-:S07]  /*1a050*/  IMAD.MOV.U32 R4, RZ, RZ, R6 ;  /* 0x000000ffff047224 */ /* 0x000fce00078e0006 */
.L_x_551:
[----:B------:R-:W0:Y:S01]  /*1a060*/  S2R R10, SR_CgaCtaId ;  /* 0x00000000000a7919 */ /* 0x000e220000008800 */
[----:B------:R-:W-:Y:S01]  /*1a070*/  MOV R5, 0x400 ;  /* 0x0000040000057802 */ /* 0x000fe20000000f00 */
[----:B------:R-:W1:Y:S03]  /*1a080*/  @!P2 LDC R7, c[0x0][0x500] ;  /* 0x00014000ff07ab82 */ /* 0x000e660000000800 */
[----:B0-----:R-:W-:Y:S02]  /*1a090*/  LEA R13, R10, R5, 0x18 ;  /* 0x000000050a0d7211 */ /* 0x001fe400078ec0ff */
[----:B------:R-:W-:-:S03]  /*1a0a0*/  SHF.L.U32 R5, R3, 0x1f, RZ ;  /* 0x0000001f03057819 */ /* 0x000fc600000006ff */
[----:B------:R-:W-:-:S04]  /*1a0b0*/  IMAD R10, R4, 0x8, R13 ;  /* 0x00000008040a7824 */ /* 0x000fc800078e020d */
[----:B------:R-:W0:Y:S02]  /*1a0c0*/  SYNCS.PHASECHK.TRANS64.TRYWAIT P1, [R10+URZ+0x18], R5 ;  /* 0x000018050a0075a7 */ /* 0x000e24000802017f */
[----:B01----:R-:W-:Y:S05]  /*1a0d0*/  @!P1 BRA `(.L_x_548) ;  /* 0x0000000c00709947 */ /* 0x003fea0003800000 */
.L_x_567:
[----:B------:R-:W-:Y:S01]  /*1a0e0*/  UPRMT UR7, UR24, 0x9910, URZ ;  /* 0x0000991018077896 */ /* 0x000fe2000800003f */
[----:B------:R1:W-:Y:S03]  /*1a0f0*/  @!P2 SYNCS.ARRIVE.TRANS64 RZ, [R10+URZ], R7 ;  /* 0x000000070affa9a7 */ /* 0x0003e6000800003f */
[----:B------:R-:W-:-:S06]  /*1a100*/  UISETP.NE.AND UP0, UPT, UR7, 0x2, UPT ;  /* 0x000000020700788c */ /* 0x000fcc000bf05270 */
[----:B------:R-:W-:-:S13]  /*1a110*/  PLOP3.LUT P1, PT, PT, PT, UP0, 0x80, 0x0 ;  /* 0x000000000000781c */ /* 0x000fda0003f2f008 */
[----:B-1----:R-:W-:Y:S05]  /*1a120*/  @P1 BRA `(.L_x_549) ;  /* 0x0000000000041947 */ /* 0x002fea0003800000 */
[----:B------:R-:W-:Y:S01]  /*1a130*/  BPT.TRAP 0x1 ;  /* 0x000000040000795c */ /* 0x000fe20000300000 */
.L_x_549:
[----:B------:R-:W-:Y:S05]  /*1a140*/  @P0 BRA `(.L_x_550) ;  /* 0x0000000000040947 */ /* 0x000fea0003800000 */
[----:B------:R-:W-:Y:S01]  /*1a150*/  BPT.TRAP 0x1 ;  /* 0x000000040000795c */ /* 0x000fe20000300000 */
.L_x_550:
[----:B------:R-:W-:Y:S01]  /*1a160*/  IMAD R13, R4, 0x8000, R13 ;  /* 0x00008000040d7824 */ /* 0x000fe200078e020d */
[----:B------:R-:W-:Y:S01]  /*1a170*/  R2UR UR9, R10 ;  /* 0x000000000a0972ca */ /* 0x000fe200000e0000 */
[----:B------:R-:W-:Y:S01]  /*1a180*/  VIADD R14, R14, 0xffffffff ;  /* 0xffffffff0e0e7836 */ /* 0x000fe20000000000 */
[----:B------:R-:W-:Y:S01]  /*1a190*/  UIADD3 UR14, UP0, UR22, 0xf0, URZ ;  /* 0x000000f0160e7890 */ /* 0x000fe2000ff1e03f */
[----:B------:R-:W-:Y:S01]  /*1a1a0*/  R2UR UR11, R11 ;  /* 0x000000000b0b72ca */ /* 0x000fe200000e0000 */
[----:B------:R-:W-:Y:S01]  /*1a1b0*/  UIADD3 UR26, UP1, UR22, 0x1f0, URZ ;  /* 0x000001f0161a7890 */ /* 0x000fe2000ff3e03f */
[----:B------:R-:W-:Y:S01]  /*1a1c0*/  R2UR UR7, R13 ;  /* 0x000000000d0772ca */ /* 0x000fe200000e0000 */
[----:B------:R-:W-:Y:S01]  /*1a1d0*/  UIADD3.X UR15, URZ, UR23, URZ, UP0, !UPT ;  /* 0x000000173f0f7290 */ /* 0x000fe200087fe43f */
[----:B------:R-:W-:Y:S01]  /*1a1e0*/  R2UR UR10, R12 ;  /* 0x000000000c0a72ca */ /* 0x000fe200000e0000 */
[----:B------:R-:W-:Y:S01]  /*1a1f0*/  VIADD R4, R4, 0x1 ;  /* 0x0000000104047836 */ /* 0x000fe20000000000 */
[----:B------:R-:W-:Y:S01]  /*1a200*/  R2UR UR12, R9 ;  /* 0x00000000090c72ca */ /* 0x000fe200000e0000 */
[----:B------:R-:W-:Y:S01]  /*1a210*/  UIADD3.X UR27, URZ, UR23, URZ, UP1, !UPT ;  /* 0x000000173f1b7290 */ /* 0x000fe20008ffe43f */
[----:B------:R-:W-:Y:S01]  /*1a220*/  R2UR UR19, R2 ;  /* 0x00000000021372ca */ /* 0x000fe200000e0000 */
[----:B------:R-:W-:Y:S01]  /*1a230*/  UMOV UR16, 0x0 ;  /* 0x0000000000107882 */ /* 0x000fe20000000000 */
[----:B------:R-:W-:Y:S01]  /*1a240*/  ISETP.GT.AND P3, PT, R14, 0x1, PT ;  /* 0x000000010e00780c */ /* 0x000fe20003f64270 */
[----:B------:R-:W-:Y:S01]  /*1a250*/  UMOV UR17, 0x10000000 ;  /* 0x1000000000117882 */ /* 0x000fe20000000000 */
[----:B------:R-:W-:Y:S01]  /*1a260*/  ISETP.NE.AND P1, PT, R4, 0x3, PT ;  /* 0x000000030400780c */ /* 0x000fe20003f25270 */
[----:B------:R-:W-:-:S02]  /*1a270*/  VIADD R12, R12, 0x20 ;  /* 0x000000200c0c7836 */ /* 0x000fc40000000000 */
[----:B------:R-:W-:Y:S01]  /*1a280*/  UIADD3 UR8, UR7, 0x100, URZ ;  /* 0x0000010007087890 */ /* 0x000fe2000fffe03f */
[----:B0-----:R-:W-:Y:S01]  /*1a290*/  SEL R10, RZ, 0x1, P1 ;  /* 0x00000001ff0a7807 */ /* 0x001fe20000800000 */
[----:B------:R-:W-:Y:S01]  /*1a2a0*/  UIADD3 UR7, UR7, 0x18100, URZ ;  /* 0x0001810007077890 */ /* 0x000fe2000fffe03f */
[----:B------:R-:W-:Y:S02]  /*1a2b0*/  SEL R4, R4, RZ, P1 ;  /* 0x000000ff04047207 */ /* 0x000fe40000800000 */
[----:B------:R-:W-:-:S04]  /*1a2c0*/  LOP3.LUT R3, R3, R10, RZ, 0x3c, !PT ;  /* 0x0000000a03037212 */ /* 0x000fc800078e3cff */
[----:B------:R0:W-:Y:S02]  /*1a2d0*/  UTMALDG.3D [UR8], [UR14], desc[UR16] ;  /* 0x000010080e0075b4 */ /* 0x0001e40008011000 */
[----:B0-----:R-:W-:Y:S01]  /*1a2e0*/  UMOV UR8, UR7 ;  /* 0x0000000700087c82 */ /* 0x001fe20008000000 */
[----:B------:R-:W-:Y:S02]  /*1a2f0*/  UMOV UR11, UR19 ;  /* 0x00000013000b7c82 */ /* 0x000fe40008000000 */
[----:B------:R0:W-:Y:S02]  /*1a300*/  UTMALDG.3D [UR8], [UR26], desc[UR16] ;  /* 0x000010081a0075b4 */ /* 0x0001e40008011000 */
[----:B0-----:R-:W-:Y:S05]  /*1a310*/  @P3 BRA `(.L_x_551) ;  /* 0xfffffffc00503947 */ /* 0x001fea000383ffff */
.L_x_547:
[----:B------:R-:W-:Y:S05]  /*1a320*/  BSYNC B1 ;  /* 0x0000000000017941 */ /* 0x000fea0003800000 */
.L_x_546:
[----:B------:R-:W2:Y:S01]  /*1a330*/  LDL.LU R13, [R1+0x200] ;  /* 0x00020000010d7983 */ /* 0x000ea20000300800 */
[----:B------:R-:W-:Y:S01]  /*1a340*/  LOP3.LUT P1, RZ, R8, 0xff, RZ, 0xc0, !PT ;  /* 0x000000ff08ff7812 */ /* 0x000fe2000782c0ff */
[----:B------:R-:W-:Y:S01]  /*1a350*/  ULDC.64 UR8, c[0x0][0x650] ;  /* 0x0001940000087ab9 */ /* 0x000fe20000000a00 */
[----:B------:R-:W-:Y:S01]  /*1a360*/  IADD3 R6, R6, UR18, RZ ;  /* 0x0000001206067c10 */ /* 0x000fe2000fffe0ff */
[----:B------:R-:W-:Y:S01]  /*1a370*/  UISETP.GE.U32.AND UP0, UPT, UR18, 0x3, UPT ;  /* 0x000000031200788c */ /* 0x000fe2000bf06070 */
[----:B------:R-:W-:Y:S01]  /*1a380*/  BSSY B1, `(.L_x_552) ;  /* 0x0000073000017945 */ /* 0x000fe20003800000 */
[----:B------:R-:W-:Y:S01]  /*1a390*/  IMAD.MOV.U32 R9, RZ, RZ, -0x1 ;  /* 0xffffffffff097424 */ /* 0x000fe200078e00ff */
[----:B------:R-:W-:Y:S02]  /*1a3a0*/  PRMT R4, RZ, 0x7610, R4 ;  /* 0x00007610ff047816 */ /* 0x000fe40000000004 */
[----:B------:R-:W-:Y:S02]  /*1a3b0*/  PRMT R8, RZ, 0x7610, R8 ;  /* 0x00007610ff087816 */ /* 0x000fe40000000008 */
[----:B------:R-:W-:-:S03]  /*1a3c0*/  PLOP3.LUT P3, PT, PT, PT, UP0, 0x80, 0x0 ;  /* 0x000000000000781c */ /* 0x000fc60003f6f008 */
[----:B------:R-:W0:Y:S01]  /*1a3d0*/  @P1 S2R R3, SR_CgaCtaId ;  /* 0x0000000000031919 */ /* 0x000e220000008800 */
[----:B------:R-:W-:-:S04]  /*1a3e0*/  @P1 MOV R2, 0x400 ;  /* 0x0000040000021802 */ /* 0x000fc80000000f00 */
[----:B0-----:R-:W-:-:S04]  /*1a3f0*/  @P1 LEA R2, R3, R2, 0x18 ;  /* 0x0000000203021211 */ /* 0x001fc800078ec0ff */
[----:B------:R0:W-:Y:S01]  /*1a400*/  @P1 SYNCS.ARRIVE.TRANS64.A1T0 RZ, [R2+URZ+0x48], RZ ;  /* 0x000048ff02ff19a7 */ /* 0x0001e2000810003f */
[----:B------:R-:W-:Y:S01]  /*1a410*/  ISETP.GT.U32.AND P1, PT, R6, 0x2, PT ;  /* 0x000000020600780c */ /* 0x000fe20003f24070 */
[----:B0-----:R-:W-:-:S05]  /*1a420*/  IMAD.U32 R2, RZ, RZ, UR18 ;  /* 0x00000012ff027e24 */ /* 0x001fca000f8e00ff */
[----:B------:R-:W-:Y:S01]  /*1a430*/  ISETP.LT.U32.AND P1, PT, R2, 0x3, P1 ;  /* 0x000000030200780c */ /* 0x000fe20000f21070 */
[----:B------:R-:W-:-:S04]  /*1a440*/  IMAD.WIDE.U32 R2, R6, -0x55555555, RZ ;  /* 0xaaaaaaab06027825 */ /* 0x000fc800078e00ff */
[----:B------:R-:W-:Y:S01]  /*1a450*/  IMAD.MOV.U32 R2, RZ, RZ, -0x1 ;  /* 0xffffffffff027424 */ /* 0x000fe200078e00ff */
[----:B------:R-:W-:Y:S02]  /*1a460*/  SHF.R.U32.HI R5, RZ, 0x1, R3 ;  /* 0x00000001ff057819 */ /* 0x000fe40000011603 */
[----:B------:R-:W-:-:S03]  /*1a470*/  SEL R3, RZ, 0x1, !P1 ;  /* 0x00000001ff037807 */ /* 0x000fc60004800000 */
[----:B------:R-:W-:Y:S01]  /*1a480*/  IMAD R6, R5, -0x3, R6 ;  /* 0xfffffffd05067824 */ /* 0x000fe200078e0206 */
[----:B------:R-:W-:Y:S01]  /*1a490*/  LOP3.LUT R0, R0, R3, RZ, 0x3c, !PT ;  /* 0x0000000300007212 */ /* 0x000fe200078e3cff */
[----:B------:R-:W-:-:S03]  /*1a4a0*/  IMAD.MOV.U32 R3, RZ, RZ, -0x1 ;  /* 0xffffffffff037424 */ /* 0x000fc600078e00ff */
[----:B------:R-:W-:Y:S02]  /*1a4b0*/  @P3 LOP3.LUT R0, R0, 0x1, R5, 0x78, !PT ;  /* 0x0000000100003812 */ /* 0x000fe400078e7805 */
[----:B--2---:R-:W-:-:S04]  /*1a4c0*/  IADD3 R13, P1, R13, UR20, RZ ;  /* 0x000000140d0d7c10 */ /* 0x004fc8000ff3e0ff */
[----:B------:R-:W-:Y:S01]  /*1a4d0*/  IADD3.X R17, R17, UR13, RZ, P1, !PT ;  /* 0x0000000d11117c10 */ /* 0x000fe20008ffe4ff */
[----:B------:R0:W-:Y:S01]  /*1a4e0*/  STL [R1+0x200], R13 ;  /* 0x0002000d01007387 */ /* 0x0001e20000100800 */
[----:B------:R-:W-:-:S04]  /*1a4f0*/  ISETP.GE.U32.AND P1, PT, R13, UR8, PT ;  /* 0x000000080d007c0c */ /* 0x000fc8000bf26070 */
[----:B------:R-:W-:-:S13]  /*1a500*/  ISETP.GE.U32.AND.EX P1, PT, R17, UR9, PT, P1 ;  /* 0x0000000911007c0c */ /* 0x000fda000bf26110 */
[----:B0-----:R-:W-:Y:S05]  /*1a510*/  @P1 BRA `(.L_x_553) ;  /* 0x0000000400641947 */ /* 0x001fea0003800000 */
[----:B------:R-:W0:Y:S01]  /*1a520*/  S2R R7, SR_CTAID.X ;  /* 0x0000000000077919 */ /* 0x000e220000002500 */
[----:B------:R-:W-:Y:S01]  /*1a530*/  ULDC UR7, c[0x0][0x150] ;  /* 0x0000540000077ab9 */ /* 0x000fe20000000800 */
[----:B------:R-:W1:Y:S01]  /*1a540*/  LDC R4, c[0x0][0x144] ;  /* 0x00005100ff047b82 */ /* 0x000e620000000800 */
[----:B------:R-:W-:Y:S01]  /*1a550*/  UISETP.NE.AND UP0, UPT, UR45, URZ, UPT ;  /* 0x0000003f2d00728c */ /* 0x000fe2000bf05270 */
[----:B------:R-:W2:Y:S01]  /*1a560*/  S2R R5, SR_CTAID.Y ;  /* 0x0000000000057919 */ /* 0x000ea20000002600 */
[----:B------:R-:W-:Y:S01]  /*1a570*/  ULDC.64 UR8, c[0x0][0x628] ;  /* 0x00018a0000087ab9 */ /* 0x000fe20000000a00 */
[----:B------:R-:W-:-:S03]  /*1a580*/  ULDC UR10, c[0x0][0x630] ;  /* 0x00018c00000a7ab9 */ /* 0x000fc60000000800 */
[----:B------:R-:W-:Y:S01]  /*1a590*/  PLOP3.LUT P1, PT, PT, PT, UP0, 0x80, 0x0 ;  /* 0x000000000000781c */ /* 0x000fe20003f2f008 */
[----:B------:R-:W3:Y:S01]  /*1a5a0*/  LDC R10, c[0x0][0x148] ;  /* 0x00005200ff0a7b82 */ /* 0x000ee20000000800 */
[----:B0-----:R-:W-:Y:S02]  /*1a5b0*/  I2FP.F32.U32 R2, R7 ;  /* 0x0000000700027245 */ /* 0x001fe40000201000 */
[----:B--2---:R-:W-:-:S03]  /*1a5c0*/  I2FP.F32.U32 R3, R5 ;  /* 0x0000000500037245 */ /* 0x004fc60000201000 */
[----:B------:R-:W-:Y:S01]  /*1a5d0*/  FMUL R2, R2, UR7 ;  /* 0x0000000702027c20 */ /* 0x000fe20008400000 */
[----:B------:R-:W-:Y:S02]  /*1a5e0*/  ULDC UR7, c[0x0][0x154] ;  /* 0x0000550000077ab9 */ /* 0x000fe40000000800 */
[----:B------:R-:W-:-:S03]  /*1a5f0*/  FMUL R9, R3, UR7 ;  /* 0x0000000703097c20 */ /* 0x000fc60008400000 */
[----:B------:R-:W0:Y:S08]  /*1a600*/  F2I.U32.TRUNC.NTZ R2, R2 ;  /* 0x0000000200027305 */ /* 0x000e30000020f000 */
[----:B------:R-:W2:Y:S01]  /*1a610*/  F2I.U32.TRUNC.NTZ R9, R9 ;  /* 0x0000000900097305 */ /* 0x000ea2000020f000 */
[----:B0-----:R-:W-:Y:S02]  /*1a620*/  IMAD.MOV R3, RZ, RZ, -R2 ;  /* 0x000000ffff037224 */ /* 0x001fe400078e0a02 */
[----:B------:R-:W-:-:S02]  /*1a630*/  IMAD.MOV.U32 R2, RZ, RZ, R13 ;  /* 0x000000ffff027224 */ /* 0x000fc400078e000d */
[----:B-1----:R-:W-:Y:S02]  /*1a640*/  IMAD R7, R4, R3, R7 ;  /* 0x0000000304077224 */ /* 0x002fe400078e0207 */
[----:B--2---:R-:W-:-:S04]  /*1a650*/  IMAD.MOV R3, RZ, RZ, -R9 ;  /* 0x000000ffff037224 */ /* 0x004fc800078e0a09 */
[----:B---3--:R-:W-:Y:S01]  /*1a660*/  @P1 IMAD R7, R10, R3, R5 ;  /* 0x000000030a071224 */ /* 0x008fe200078e0205 */
[----:B------:R-:W-:Y:S01]  /*1a670*/  ISETP.NE.U32.AND P1, PT, RZ, UR8, PT ;  /* 0x00000008ff007c0c */ /* 0x000fe2000bf25070 */
[----:B------:R-:W-:-:S03]  /*1a680*/  IMAD.MOV.U32 R3, RZ, RZ, R17 ;  /* 0x000000ffff037224 */ /* 0x000fc600078e0011 */
[----:B------:R-:W-:-:S13]  /*1a690*/  ISETP.NE.AND.EX P1, PT, RZ, UR9, PT, P1 ;  /* 0x00000009ff007c0c */ /* 0x000fda000bf25310 */
[----:B------:R-:W-:Y:S05]  /*1a6a0*/  @!P1 BRA `(.L_x_554) ;  /* 0x0000000000289947 */ /* 0x000fea0003800000 */
[----:B------:R-:W-:Y:S02]  /*1a6b0*/  ULDC UR7, c[0x0][0x634] ;  /* 0x00018d0000077ab9 */ /* 0x000fe40000000800 */
[----:B------:R-:W-:-:S05]  /*1a6c0*/  IADD3 R3, P1, R13, UR7, RZ ;  /* 0x000000070d037c10 */ /* 0x000fca000ff3e0ff */
[----:B------:R-:W-:-:S04]  /*1a6d0*/  IMAD.X R9, RZ, RZ, R17, P1 ;  /* 0x000000ffff097224 */ /* 0x000fc800008e0611 */
[----:B------:R-:W-:-:S04]  /*1a6e0*/  IMAD.WIDE.U32 R4, R9, UR8, RZ ;  /* 0x0000000809047c25 */ /* 0x000fc8000f8e00ff */
[----:B------:R-:W-:-:S04]  /*1a6f0*/  IMAD.WIDE.U32 R4, P1, R3, UR9, R4 ;  /* 0x0000000903047c25 */ /* 0x000fc8000f820004 */
[----:B------:R-:W-:Y:S01]  /*1a700*/  IMAD.WIDE.U32 R2, R3, UR8, RZ ;  /* 0x0000000803027c25 */ /* 0x000fe2000f8e00ff */
[----:B------:R-:W-:-:S04]  /*1a710*/  MOV R2, R5 ;  /* 0x0000000500027202 */ /* 0x000fc80000000f00 */
[----:B------:R-:W-:Y:S01]  /*1a720*/  IADD3 RZ, P3, R3, R4, RZ ;  /* 0x0000000403ff7210 */ /* 0x000fe20007f7e0ff */
[----:B------:R-:W-:-:S04]  /*1a730*/  IMAD.X R3, RZ, RZ, RZ, P1 ;  /* 0x000000ffff037224 */ /* 0x000fc800008e06ff */
[----:B------:R-:W-:-:S08]  /*1a740*/  IMAD.WIDE.U32.X R2, R9, UR9, R2, P3 ;  /* 0x0000000909027c25 */ /* 0x000fd000098e0402 */
.L_x_554:
[--C-:B------:R-:W-:Y:S01]  /*1a750*/  SHF.R.U64 R9, R2, UR10, R3.reuse ;  /* 0x0000000a02097c19 */ /* 0x100fe20008001203 */
[----:B------:R-:W-:Y:S01]  /*1a760*/  ULDC.64 UR8, c[0x0][0x620] ;  /* 0x0001880000087ab9 */ /* 0x000fe20000000a00 */
[----:B------:R-:W-:Y:S01]  /*1a770*/  SHF.R.U32.HI R2, RZ, UR10, R3 ;  /* 0x0000000aff027c19 */ /* 0x000fe20008011603 */
[----:B------:R-:W-:Y:S01]  /*1a780*/  IMAD.MOV.U32 R3, RZ, RZ, R17 ;  /* 0x000000ffff037224 */ /* 0x000fe200078e0011 */
[----:B------:R-:W-:Y:S01]  /*1a790*/  IADD3 R11, P1, RZ, -R9, RZ ;  /* 0x80000009ff0b7210 */ /* 0x000fe20007f3e0ff */
[----:B------:R-:W-:-:S04]  /*1a7a0*/  ULDC UR7, c[0x0][0x618] ;  /* 0x0001860000077ab9 */ /* 0x000fc80000000800 */
[----:B------:R-:W-:-:S04]  /*1a7b0*/  IMAD.X R2, RZ, RZ, ~R2, P1 ;  /* 0x000000ffff027224 */ /* 0x000fc800008e0e02 */
[----:B------:R-:W-:-:S04]  /*1a7c0*/  IMAD R2, R2, UR8, RZ ;  /* 0x0000000802027c24 */ /* 0x000fc8000f8e02ff */
[----:B------:R-:W-:Y:S02]  /*1a7d0*/  IMAD R5, R11, UR9, R2 ;  /* 0x000000090b057c24 */ /* 0x000fe4000f8e0202 */
[----:B------:R-:W-:-:S04]  /*1a7e0*/  IMAD.MOV.U32 R2, RZ, RZ, R13 ;  /* 0x000000ffff027224 */ /* 0x000fc800078e000d */
[----:B------:R-:W-:Y:S01]  /*1a7f0*/  IMAD.WIDE.U32 R2, R11, UR8, R2 ;  /* 0x000000080b027c25 */ /* 0x000fe2000f8e0002 */
[----:B------:R-:W-:Y:S02]  /*1a800*/  ULDC.64 UR8, c[0x0][0x640] ;  /* 0x0001900000087ab9 */ /* 0x000fe40000000a00 */
[----:B------:R-:W-:Y:S01]  /*1a810*/  ISETP.NE.U32.AND P1, PT, RZ, UR8, PT ;  /* 0x00000008ff007c0c */ /* 0x000fe2000bf25070 */
[----:B------:R-:W-:-:S03]  /*1a820*/  IMAD.IADD R3, R3, 0x1, R5 ;  /* 0x0000000103037824 */ /* 0x000fc600078e0205 */
[----:B------:R-:W-:Y:S02]  /*1a830*/  ISETP.NE.AND.EX P1, PT, RZ, UR9, PT, P1 ;  /* 0x00000009ff007c0c */ /* 0x000fe4000bf25310 */
[--C-:B------:R-:W-:Y:S02]  /*1a840*/  SHF.R.U64 R10, R2, UR7, R3.reuse ;  /* 0x00000007020a7c19 */ /* 0x100fe40008001203 */
[----:B------:R-:W-:Y:S01]  /*1a850*/  SHF.R.U32.HI R3, RZ, UR7, R3 ;  /* 0x00000007ff037c19 */ /* 0x000fe20008011603 */
[----:B------:R-:W-:-:S03]  /*1a860*/  ULDC UR7, c[0x0][0x608] ;  /* 0x0001820000077ab9 */ /* 0x000fc60000000800 */
[--C-:B------:R-:W-:Y:S02]  /*1a870*/  SHF.R.U64 R12, R10, UR7, R3.reuse ;  /* 0x000000070a0c7c19 */ /* 0x100fe40008001203 */
[----:B------:R-:W-:Y:S01]  /*1a880*/  SHF.R.U32.HI R3, RZ, UR7, R3 ;  /* 0x00000007ff037c19 */ /* 0x000fe20008011603 */
[----:B------:R-:W-:-:S03]  /*1a890*/  ULDC UR7, c[0x0][0x658] ;  /* 0x0001960000077ab9 */ /* 0x000fc60000000800 */
[--C-:B------:R-:W-:Y:S02]  /*1a8a0*/  SHF.R.U64 R11, R12, UR7, R3.reuse ;  /* 0x000000070c0b7c19 */ /* 0x100fe40008001203 */
[----:B------:R-:W-:-:S03]  /*1a8b0*/  SHF.R.U32.HI R13, RZ, UR7, R3 ;  /* 0x00000007ff0d7c19 */ /* 0x000fc60008011603 */
[----:B------:R-:W-:Y:S02]  /*1a8c0*/  IMAD.MOV.U32 R2, RZ, RZ, R11 ;  /* 0x000000ffff027224 */ /* 0x000fe400078e000b */
[----:B------:R-:W-:Y:S01]  /*1a8d0*/  IMAD.MOV.U32 R3, RZ, RZ, R13 ;  /* 0x000000ffff037224 */ /* 0x000fe200078e000d */
[----:B------:R-:W-:Y:S06]  /*1a8e0*/  @!P1 BRA `(.L_x_555) ;  /* 0x0000000000289947 */ /* 0x000fec0003800000 */
[----:B------:R-:W-:Y:S02]  /*1a8f0*/  ULDC UR7, c[0x0][0x64c] ;  /* 0x0001930000077ab9 */ /* 0x000fe40000000800 */
[----:B------:R-:W-:-:S05]  /*1a900*/  IADD3 R3, P1, R11, UR7, RZ ;  /* 0x000000070b037c10 */ /* 0x000fca000ff3e0ff */
[----:B------:R-:W-:-:S04]  /*1a910*/  IMAD.X R13, RZ, RZ, R13, P1 ;  /* 0x000000ffff0d7224 */ /* 0x000fc800008e060d */
[----:B------:R-:W-:-:S04]  /*1a920*/  IMAD.WIDE.U32 R4, R13, UR8, RZ ;  /* 0x000000080d047c25 */ /* 0x000fc8000f8e00ff */
[----:B------:R-:W-:-:S04]  /*1a930*/  IMAD.WIDE.U32 R4, P1, R3, UR9, R4 ;  /* 0x0000000903047c25 */ /* 0x000fc8000f820004 */
[----:B------:R-:W-:-:S04]  /*1a940*/  IMAD.WIDE.U32 R2, R3, UR8, RZ ;  /* 0x0000000803027c25 */ /* 0x000fc8000f8e00ff */
[----:B------:R-:W-:Y:S01]  /*1a950*/  IMAD.MOV.U32 R2, RZ, RZ, R5 ;  /* 0x000000ffff027224 */ /* 0x000fe200078e0005 */
[----:B------:R-:W-:Y:S01]  /*1a960*/  IADD3 RZ, P3, R3, R4, RZ ;  /* 0x0000000403ff7210 */ /* 0x000fe20007f7e0ff */
[----:B------:R-:W-:-:S04]  /*1a970*/  IMAD.X R3, RZ, RZ, RZ, P1 ;  /* 0x000000ffff037224 */ /* 0x000fc800008e06ff */
[----:B------:R-:W-:-:S08]  /*1a980*/  IMAD.WIDE.U32.X R2, R13, UR9, R2, P3 ;  /* 0x000000090d027c25 */ /* 0x000fd000098e0402 */
.L_x_555:
[----:B------:R-:W-:Y:S01]  /*1a990*/  ULDC UR7, c[0x0][0x648] ;  /* 0x0001920000077ab9 */ /* 0x000fe20000000800 */
[----:B------:R-:W-:Y:S01]  /*1a9a0*/  LOP3.LUT R12, R12, UR6, RZ, 0xc0, !PT ;  /* 0x000000060c0c7c12 */ /* 0x000fe2000f8ec0ff */
[----:B------:R-:W-:Y:S01]  /*1a9b0*/  UISETP.NE.AND UP0, UPT, UR45, URZ, UPT ;  /* 0x0000003f2d00728c */ /* 0x000fe2000bf05270 */
[----:B------:R-:W-:Y:S01]  /*1a9c0*/  SHF.R.U64 R3, R2, UR7, R3 ;  /* 0x0000000702037c19 */ /* 0x000fe20008001203 */
[----:B------:R-:W-:Y:S01]  /*1a9d0*/  ULDC UR7, c[0x0][0x638] ;  /* 0x00018e0000077ab9 */ /* 0x000fe20000000800 */
[----:B------:R-:W-:-:S03]  /*1a9e0*/  LOP3.LUT R4, R10, UR4, RZ, 0xc0, !PT ;  /* 0x000000040a047c12 */ /* 0x000fc6000f8ec0ff */
[----:B------:R-:W-:Y:S01]  /*1a9f0*/  IMAD.MOV R2, RZ, RZ, -R3 ;  /* 0x000000ffff027224 */ /* 0x000fe200078e0a03 */
[----:B------:R-:W-:Y:S01]  /*1aa00*/  PLOP3.LUT P1, PT, PT, PT, UP0, 0x40, 0x0 ;  /* 0x000000000000781c */ /* 0x000fe20003f2e808 */
[----:B------:R-:W-:Y:S01]  /*1aa10*/  IMAD R12, R3, UR5, R12 ;  /* 0x00000005030c7c24 */ /* 0x000fe2000f8e020c */
[----:B------:R-:W-:Y:S01]  /*1aa20*/  PLOP3.LUT P3, PT, PT, PT, UP0, 0x40, 0x0 ;  /* 0x000000000000781c */ /* 0x000fe20003f6e808 */
[----:B------:R-:W-:Y:S01]  /*1aa30*/  IMAD R11, R2, UR7, R11 ;  /* 0x00000007020b7c24 */ /* 0x000fe2000f8e020b */
[----:B------:R-:W-:Y:S02]  /*1aa40*/  ULDC UR7, c[0x0][0x610] ;  /* 0x0001840000077ab9 */ /* 0x000fe40000000800 */
[----:B------:R-:W-:Y:S01]  /*1aa50*/  IMAD R7, R12, UR7, R7 ;  /* 0x000000070c077c24 */ /* 0x000fe2000f8e0207 */
[----:B------:R-:W-:Y:S02]  /*1aa60*/  ULDC UR7, c[0x0][0x600] ;  /* 0x0001800000077ab9 */ /* 0x000fe40000000800 */
[----:B------:R-:W-:-:S05]  /*1aa70*/  IMAD R4, R11, UR7, R4 ;  /* 0x000000070b047c24 */ /* 0x000fca000f8e0204 */
[----:B------:R-:W-:Y:S02]  /*1aa80*/  SEL R2, R4, R7, P1 ;  /* 0x0000000704027207 */ /* 0x000fe40000800000 */
[----:B------:R-:W-:Y:S02]  /*1aa90*/  SEL R3, R7, R4, P3 ;  /* 0x0000000407037207 */ /* 0x000fe40001800000 */
[----:B------:R-:W-:-:S07]  /*1aaa0*/  MOV R4, 0x1 ;  /* 0x0000000100047802 */ /* 0x000fce0000000f00 */
.L_x_553:
[----:B------:R-:W-:Y:S05]  /*1aab0*/  BSYNC B1 ;  /* 0x0000000000017941 */ /* 0x000fea0003800000 */
.L_x_552:
[----:B------:R-:W-:-:S13]  /*1aac0*/  LOP3.LUT P1, RZ, R4, 0xff, RZ, 0xc0, !PT ;  /* 0x000000ff04ff7812 */ /* 0x000fda000782c0ff */
[----:B------:R-:W-:Y:S05]  /*1aad0*/  @P1 BRA `(.L_x_556) ;  /* 0xfffffff4002c1947 */ /* 0x000fea000383ffff */
[----:B------:R-:W-:Y:S05]  /*1aae0*/  BSYNC B0 ;  /* 0x0000000000007941 */ /* 0x000fea0003800000 */
.L_x_544:
[----:B------:R-:W-:-:S03]  /*1aaf0*/  UMOV UR7, 0xffffffff ;  /* 0xffffffff00077882 */ /* 0x000fc60000000000 */
[----:B------:R-:W-:Y:S05]  /*1ab00*/  BRA.DIV UR7, `(.L_x_557) ;  /* 0x0000000207f87947 */ /* 0x000fea000b800000 */
[----:B------:R-:W-:-:S13]  /*1ab10*/  ELECT P6, URZ, PT ;  /* 0x00000000003f782f */ /* 0x000fda00038c0000 */
.L_x_570:
[----:B------:R-:W-:Y:S04]  /*1ab20*/  BSSY B0, `(.L_x_558) ;  /* 0x0000023000007945 */ /* 0x000fe80003800000 */
[----:B------:R-:W-:Y:S05]  /*1ab30*/  @!P6 BRA `(.L_x_559) ;  /* 0x000000000084e947 */ /* 0x000fea0003800000 */
[----:B------:R-:W-:-:S04]  /*1ab40*/  ULOP3.LUT UR7, UR40, 0x2, URZ, 0xfc, !UPT ;  /* 0x0000000228077892 */ /* 0x000fc8000f8efc3f */
[----:B------:R-:W-:-:S06]  /*1ab50*/  UISETP.NE.AND UP0, UPT, UR7, 0x3, UPT ;  /* 0x000000030700788c */ /* 0x000fcc000bf05270 */
[----:B------:R-:W-:-:S13]  /*1ab60*/  PLOP3.LUT P0, PT, PT, PT, UP0, 0x80, 0x0 ;  /* 0x000000000000781c */ /* 0x000fda0003f0f008 */
[----:B------:R-:W-:Y:S05]  /*1ab70*/  @!P0 BRA `(.L_x_560) ;  /* 0x0000000000048947 */ /* 0x000fea0003800000 */
[----:B------:R-:W-:Y:S01]  /*1ab80*/  BPT.TRAP 0x1 ;  /* 0x000000040000795c */ /* 0x000fe20000300000 */
.L_x_560:
[----:B------:R-:W0:Y:S01]  /*1ab90*/  S2R R3, SR_CgaCtaId ;  /* 0x0000000000037919 */ /* 0x000e220000008800 */
[----:B------:R-:W-:-:S04]  /*1aba0*/  MOV R2, 0x400 ;  /* 0x0000040000027802 */ /* 0x000fc80000000f00 */
[----:B0-----:R-:W-:Y:S02]  /*1abb0*/  LEA R3, R3, R2, 0x18 ;  /* 0x0000000203037211 */ /* 0x001fe400078ec0ff */
[----:B------:R-:W-:-:S03]  /*1abc0*/  SHF.L.U32 R2, R0, 0x1f, RZ ;  /* 0x0000001f00027819 */ /* 0x000fc600000006ff */
[----:B------:R-:W-:-:S04]  /*1abd0*/  VIADD R3, R3, 0x18 ;  /* 0x0000001803037836 */ /* 0x000fc80000000000 */
[----:B------:R-:W-:-:S04]  /*1abe0*/  IMAD R5, R6, 0x8, R3 ;  /* 0x0000000806057824 */ /* 0x000fc800078e0203 */
[----:B------:R-:W0:Y:S02]  /*1abf0*/  SYNCS.PHASECHK.TRANS64.TRYWAIT P0, [R5+URZ], R2 ;  /* 0x00000002050075a7 */ /* 0x000e24000800017f */
[----:B0-----:R-:W-:Y:S05]  /*1ac00*/  @!P0 BRA `(.L_x_561) ;  /* 0x0000000000d88947 */ /* 0x001fea0003800000 */
.L_x_571:
[----:B------:R-:W-:-:S05]  /*1ac10*/  VIADD R6, R6, 0x1 ;  /* 0x0000000106067836 */ /* 0x000fca0000000000 */
[----:B------:R-:W-:-:S04]  /*1ac20*/  ISETP.NE.AND P0, PT, R6, 0x3, PT ;  /* 0x000000030600780c */ /* 0x000fc80003f05270 */
[----:B0-----:R-:W-:Y:S02]  /*1ac30*/  SEL R5, RZ, 0x1, P0 ;  /* 0x00000001ff057807 */ /* 0x001fe40000000000 */
[----:B------:R-:W-:Y:S02]  /*1ac40*/  SEL R6, R6, RZ, P0 ;  /* 0x000000ff06067207 */ /* 0x000fe40000000000 */
[----:B------:R-:W-:-:S03]  /*1ac50*/  LOP3.LUT R5, R0, R5, RZ, 0x3c, !PT ;  /* 0x0000000500057212 */ /* 0x000fc600078e3cff */
[----:B------:R-:W-:Y:S01]  /*1ac60*/  IMAD R7, R6, 0x8, R3 ;  /* 0x0000000806077824 */ /* 0x000fe200078e0203 */
[----:B------:R-:W-:-:S04]  /*1ac70*/  SHF.L.U32 R0, R5, 0x1f, RZ ;  /* 0x0000001f05007819 */ /* 0x000fc800000006ff */
[----:B------:R-:W0:Y:S02]  /*1ac80*/  SYNCS.PHASECHK.TRANS64.TRYWAIT P0, [R7+URZ], R0 ;  /* 0x00000000070075a7 */ /* 0x000e24000800017f */
[----:B0-----:R-:W-:Y:S05]  /*1ac90*/  @!P0 BRA `(.L_x_562) ;  /* 0x0000000000c88947 */ /* 0x001fea0003800000 */
.L_x_572:
[----:B0-----:R-:W-:-:S05]  /*1aca0*/  VIADD R0, R6, 0x1 ;  /* 0x0000000106007836 */ /* 0x001fca0000000000 */
[----:B------:R-:W-:-:S04]  /*1acb0*/  ISETP.NE.AND P0, PT, R0, 0x3, PT ;  /* 0x000000030000780c */ /* 0x000fc80003f05270 */
[----:B------:R-:W-:Y:S02]  /*1acc0*/  SEL R2, RZ, 0x1, P0 ;  /* 0x00000001ff027807 */ /* 0x000fe40000000000 */
[----:B------:R-:W-:Y:S02]  /*1acd0*/  SEL R0, R0, RZ, P0 ;  /* 0x000000ff00007207 */ /* 0x000fe40000000000 */
[----:B------:R-:W-:-:S03]  /*1ace0*/  LOP3.LUT R2, R5, R2, RZ, 0x3c, !PT ;  /* 0x0000000205027212 */ /* 0x000fc600078e3cff */
[----:B------:R-:W-:Y:S01]  /*1acf0*/  IMAD R3, R0, 0x8, R3 ;  /* 0x0000000800037824 */ /* 0x000fe200078e0203 */
[----:B------:R-:W-:-:S07]  /*1ad00*/  SHF.L.U32 R0, R2, 0x1f, RZ ;  /* 0x0000001f02007819 */ /* 0x000fce00000006ff */
.L_x_563:
[----:B0-----:R0:W1:Y:S02]  /*1ad10*/  SYNCS.PHASECHK.TRANS64.TRYWAIT P0, [R3+URZ], R0 ;  /* 0x00000000030075a7 */ /* 0x001064000800017f */
[----:B-1----:R-:W-:Y:S05]  /*1ad20*/  @!P0 NANOSLEEP.SYNCS 0x989680 ;  /* 0x009896800000895d */ /* 0x002fea0003900000 */
[----:B------:R-:W1:Y:S02]  /*1ad30*/  @!P0 SYNCS.PHASECHK.TRANS64 P0, [R3+URZ], R0 ;  /* 0x00000000030085a7 */ /* 0x000e64000800007f */
[----:B-1----:R-:W-:Y:S05]  /*1ad40*/  @!P0 BRA `(.L_x_563) ;  /* 0xfffffffc00f08947 */ /* 0x002fea000383ffff */
.L_x_559:
[----:B------:R-:W-:Y:S05]  /*1ad50*/  BSYNC B0 ;  /* 0x0000000000007941 */ /* 0x000fea0003800000 */
.L_x_558:
[----:B------:R-:W-:Y:S05]  /*1ad60*/  EXIT ;  /* 0x000000000000794d */ /* 0x000fea0003800000 */
.L_x_17:
[----:B-1----:R1:W4:Y:S02]  /*1ad70*/  SYNCS.PHASECHK.TRANS64.TRYWAIT P1, [R3+URZ], R0 ;  /* 0x00000000030075a7 */ /* 0x002324000802017f */
[----:B----4-:R-:W-:Y:S05]  /*1ad80*/  @!P1 NANOSLEEP.SYNCS 0x989680 ;  /* 0x009896800000995d */ /* 0x010fea0003900000 */
[----:B------:R-:W4:Y:S02]  /*1ad90*/  @!P1 SYNCS.PHASECHK.TRANS64 P1, [R3+URZ], R0 ;  /* 0x00000000030095a7 */ /* 0x000f24000802007f */
[----:B----4-:R-:W-:Y:S05]  /*1ada0*/  @!P1 BRA `(.L_x_17) ;  /* 0xfffffffc00f09947 */ /* 0x010fea000383ffff */
[----:B------:R-:W-:Y:S05]  /*1adb0*/  BRA `(.L_x_16) ;  /* 0xfffffe64008c7947 */ /* 0x000fea000383ffff */
.L_x_22:
[----:B-1----:R-:W-:-:S04]  /*1adc0*/  IMAD.U32 R5, RZ, RZ, UR8 ;  /* 0x00000008ff057e24 */ /* 0x002fc8000f8e00ff */
[----:B------:R1:W2:Y:S03]  /*1add0*/  SYNCS.PHASECHK.TRANS64.TRYWAIT P1, [R5+URZ], R4 ;  /* 0x00000004050075a7 */ /* 0x0002a6000802017f */
[----:B--2---:R-:W-:Y:S05]  /*1ade0*/  @!P1 NANOSLEEP.SYNCS 0x989680 ;  /* 0x009896800000995d */ /* 0x004fea0003900000 */
[----:B------:R-:W2:Y:S02]  /*1adf0*/  @!P1 SYNCS.PHASECHK.TRANS64 P1, [R5+URZ], R4 ;  /* 0x00000004050095a7 */ /* 0x000ea4000802007f */
[----:B--2---:R-:W-:Y:S05]  /*1ae00*/  @!P1 BRA `(.L_x_22) ;  /* 0xfffffffc00ec9947 */ /* 0x004fea000383ffff */
[----:B------:R-:W-:Y:S05]  /*1ae10*/  BRA `(.L_x_21) ;  /* 0xfffffe9c00087947 */ /* 0x000fea000383ffff */
.L_x_545:
[----:B------:R-:W-:Y:S01]  /*1ae20*/  BSSY B1, `(.L_x_564) ;  /* 0x0000006000017945 */ /* 0x000fe20003800000 */
[----:B------:R-:W-:-:S07]  /*1ae30*/  IMAD.MOV.U32 R15, RZ, RZ, -0x1 ;  /* 0xffffffffff0f7424 */ /* 0x000fce00078e00ff */
[----:B------:R-:W-:Y:S05]  /*1ae40*/  WARPSYNC.COLLECTIVE R15, `(.L_x_565) ;  /* 0x000000000f0c7348 */ /* 0x000fea0003c00000 */
[----:B------:R-:W-:Y:S02]  /*1ae50*/  ELECT P6, UR62, PT ;  /* 0x00000000003e782f */ /* 0x000fe400038c0000 */
[----:B------:R-:W-:Y:S01]  /*1ae60*/  MOV R14, UR62 ;  /* 0x0000003e000e7c02 */ /* 0x000fe20008000f00 */
[----:B------:R-:W-:Y:S10]  /*1ae70*/  ENDCOLLECTIVE ;  /* 0x000000000000791b */ /* 0x000ff40003800000 */
.L_x_565:
[----:B------:R-:W-:Y:S05]  /*1ae80*/  BSYNC B1 ;  /* 0x0000000000017941 */ /* 0x000fea0003800000 */
.L_x_564:
[----:B------:R-:W-:Y:S05]  /*1ae90*/  BRA `(.L_x_566) ;  /* 0xfffffff000487947 */ /* 0x000fea000383ffff */
.L_x_548:
[----:B0-----:R0:W1:Y:S02]  /*1aea0*/  SYNCS.PHASECHK.TRANS64.TRYWAIT P1, [R10+URZ+0x18], R5 ;  /* 0x000018050a0075a7 */ /* 0x001064000802017f */
[----:B-1----:R-:W-:Y:S05]  /*1aeb0*/  @!P1 NANOSLEEP.SYNCS 0x989680 ;  /* 0x009896800000995d */ /* 0x002fea0003900000 */
[----:B------:R-:W1:Y:S02]  /*1aec0*/  @!P1 SYNCS.PHASECHK.TRANS64 P1, [R10+URZ+0x18], R5 ;  /* 0x000018050a0095a7 */ /* 0x000e64000802007f */
[----:B-1----:R-:W-:Y:S05]  /*1aed0*/  @!P1 BRA `(.L_x_548) ;  /* 0xfffffffc00f09947 */ /* 0x002fea000383ffff */
[----:B------:R-:W-:Y:S05]  /*1aee0*/  BRA `(.L_x_567) ;  /* 0xfffffff0007c7947 */ /* 0x000fea000383ffff */
.L_x_557:
[----:B------:R-:W-:Y:S01]  /*1aef0*/  BSSY B0, `(.L_x_568) ;  /* 0x0000006000007945 */ /* 0x000fe20003800000 */
[----:B------:R-:W-:-:S07]  /*1af00*/  IMAD.MOV.U32 R15, RZ, RZ, -0x1 ;  /* 0xffffffffff0f7424 */ /* 0x000fce00078e00ff */
[----:B------:R-:W-:Y:S05]  /*1af10*/  WARPSYNC.COLLECTIVE R15, `(.L_x_569) ;  /* 0x000000000f0c7348 */ /* 0x000fea0003c00000 */
[----:B------:R-:W-:Y:S02]  /*1af20*/  ELECT P6, UR62, PT ;  /* 0x00000000003e782f */ /* 0x000fe400038c0000 */
[----:B------:R-:W-:Y:S01]  /*1af30*/  MOV R14, UR62 ;  /* 0x0000003e000e7c02 */ /* 0x000fe20008000f00 */
[----:B------:R-:W-:Y:S10]  /*1af40*/  ENDCOLLECTIVE ;  /* 0x000000000000791b */ /* 0x000ff40003800000 */
.L_x_569:
[----:B------:R-:W-:Y:S05]  /*1af50*/  BSYNC B0 ;  /* 0x0000000000007941 */ /* 0x000fea0003800000 */
.L_x_568:
[----:B------:R-:W-:Y:S05]  /*1af60*/  BRA `(.L_x_570) ;  /* 0xfffffff800ec7947 */ /* 0x000fea000383ffff */
.L_x_561:
[----:B0-----:R0:W1:Y:S02]  /*1af70*/  SYNCS.PHASECHK.TRANS64.TRYWAIT P0, [R5+URZ], R2 ;  /* 0x00000002050075a7 */ /* 0x001064000800017f */
[----:B-1----:R-:W-:Y:S05]  /*1af80*/  @!P0 NANOSLEEP.SYNCS 0x989680 ;  /* 0x009896800000895d */ /* 0x002fea0003900000 */
[----:B------:R-:W1:Y:S02]  /*1af90*/  @!P0 SYNCS.PHASECHK.TRANS64 P0, [R5+URZ], R2 ;  /* 0x00000002050085a7 */ /* 0x000e64000800007f */
[----:B-1----:R-:W-:Y:S05]  /*1afa0*/  @!P0 BRA `(.L_x_561) ;  /* 0xfffffffc00f08947 */ /* 0x002fea000383ffff */
[----:B------:R-:W-:Y:S05]  /*1afb0*/  BRA `(.L_x_571) ;  /* 0xfffffffc00147947 */ /* 0x000fea000383ffff */
.L_x_562:
[----:B0-----:R0:W1:Y:S02]  /*1afc0*/  SYNCS.PHASECHK.TRANS64.TRYWAIT P0, [R7+URZ], R0 ;  /* 0x00000000070075a7 */ /* 0x001064000800017f */
[----:B-1----:R-:W-:Y:S05]  /*1afd0*/  @!P0 NANOSLEEP.SYNCS 0x989680 ;  /* 0x009896800000895d */ /* 0x002fea0003900000 */
[----:B------:R-:W1:Y:S02]  /*1afe0*/  @!P0 SYNCS.PHASECHK.TRANS64 P0, [R7+URZ], R0 ;  /* 0x00000000070085a7 */ /* 0x000e64000800007f */
[----:B-1----:R-:W-:Y:S05]  /*1aff0*/  @!P0 BRA `(.L_x_562) ;  /* 0xfffffffc00f08947 */ /* 0x002fea000383ffff */
[----:B------:R-:W-:Y:S05]  /*1b000*/  BRA `(.L_x_572) ;  /* 0xfffffffc00247947 */ /* 0x000fea000383ffff */
.L_x_573:
[----:B------:R-:W-:-:S00]  /*1b010*/  BRA `(.L_x_573) ;  /* 0xfffffffc00fc7947 */ /* 0x000fc0000383ffff */
[----:B------:R-:W-:-:S00]  /*1b020*/  NOP ;  /* 0x0000000000007918 */ /* 0x000fc00000000000 */
        /* <DEDUP_REMOVED lines=13> */
.L_x_574:


//--------------------- .nv.global.init           --------------------------
	.section	.nv.global.init,"aw",@progbits
.nv.global.init:
	.type		$str$22,@object
	.size		$str$22,($str$23 - $str$22)
$str$22:
        /*0000*/ 	.byte	0x6b, 0x5f, 0x74, 0x69, 0x6c, 0x65, 0x5f, 0x63, 0x6f, 0x75, 0x6e, 0x74, 0x20, 0x3e, 0x3d, 0x20
        /*0010*/ 	.byte	0x31, 0x00
	.type		$str$23,@object
	.size		$str$23,(__unnamed_1 - $str$23)
$str$23:
        /*0012*/ 	.byte	0x2f, 0x74, 0x6d, 0x70, 0x2f, 0x63, 0x75, 0x74, 0x6c, 0x61, 0x73, 0x73, 0x5f, 0x73, 0x77, 0x65
        /*0022*/ 	.byte	0x65, 0x70, 0x5f, 0x73, 0x72, 0x63, 0x2f, 0x69, 0x6e, 0x63, 0x6c, 0x75, 0x64, 0x65, 0x2f, 0x63
        /*0032*/ 	.byte	0x75, 0x74, 0x6c, 0x61, 0x73, 0x73, 0x2f, 0x67, 0x65, 0x6d, 0x6d, 0x2f, 0x63, 0x6f, 0x6c, 0x6c
        /*0042*/ 	.byte	0x65, 0x63, 0x74, 0x69, 0x76, 0x65, 0x2f, 0x73, 0x6d, 0x39, 0x30, 0x5f, 0x6d, 0x6d, 0x61, 0x5f
        /*0052*/ 	.byte	0x74, 0x6d, 0x61, 0x5f, 0x67, 0x6d, 0x6d, 0x61, 0x5f, 0x73, 0x73, 0x5f, 0x77, 0x61, 0x72, 0x70
        /*0062*/ 	.byte	0x73, 0x70, 0x65, 0x63, 0x69, 0x61, 0x6c, 0x69, 0x7a, 0x65, 0x64, 0x2e, 0x68, 0x70, 0x70, 0x00
	.type		__unnamed_1,@object
	.size		__unnamed_1,(.L_0 - __unnamed_1)
__unnamed_1:
        /* <DEDUP_REMOVED lines=178> */
        /*0b92*/ 	.byte	0x5d, 0x00
.L_0:


//--------------------- .nv.shared._ZN7cutlass13device_kernelINS_4gemm6kernel13GemmUniversalIN4cute5tupleIJiiiiEEENS1_10collective13CollectiveMmaINS1_34MainloopSm90TmaGmmaWarpSpecializedILi3ENS5_IJNS4_1CILi1EEESB_SB_EEENS1_35KernelTmaWarpSpecializedCooperativeEEENS5_IJNSA_ILi256EEESF_NSA_ILi32EEEEEENS_10tfloat32_tENS5_IJlSB_lEEESI_SJ_NS4_8TiledMMAINS4_8MMA_AtomIJNS4_4SM904GMMA30MMA_64x256x8_F32TF32TF32_SS_TNILNSN_7ScaleInE1ELSP_1EEEEEENS4_6LayoutINS5_IJNSA_ILi2EEESB_SB_EEENS5_IJSB_NSA_ILi0EEESV_EEEEENS5_IJNS4_10UnderscoreESY_SY_EEEEENS4_13SM90_TMA_LOADENS4_14ComposedLayoutINS4_7SwizzleILi3ELi4ELi3EEENS4_18smem_ptr_flag_bitsILi32EEENSS_INS5_IJNSA_ILi8EEESG_EEENS5_IJSG_SB_EEEEEEEvNS4_8identityES11_S1B_vS1C_EENS_8epilogue10collective6detail29Sm90TmaWarpSpecializedAdapterINS1F_15DefaultEpilogueISI_SJ_SJ_NS1E_6thread17LinearCombinationISI_Li1EffLNS1J_9ScaleType4KindE0ELNS_15FloatRoundStyleE2ESI_EENS1_15EpilogueDefaultEEEEEvvEEEEvNT_6ParamsE --------------------------
	.section	.nv.shared._ZN7cutlass13device_kernelINS_4gemm6kernel13GemmUniversalIN4cute5tupleIJiiiiEEENS1_10collective13CollectiveMmaINS1_34MainloopSm90TmaGmmaWarpSpecializedILi3ENS5_IJNS4_1CILi1EEESB_SB_EEENS1_35KernelTmaWarpSpecializedCooperativeEEENS5_IJNSA_ILi256EEESF_NSA_ILi32EEEEEENS_10tfloat32_tENS5_IJlSB_lEEESI_SJ_NS4_8TiledMMAINS4_8MMA_AtomIJNS4_4SM904GMMA30MMA_64x256x8_F32TF32TF32_SS_TNILNSN_7ScaleInE1ELSP_1EEEEEENS4_6LayoutINS5_IJNSA_ILi2EEESB_SB_EEENS5_IJSB_NSA_ILi0EEESV_EEEEENS5_IJNS4_10UnderscoreESY_SY_EEEEENS4_13SM90_TMA_LOADENS4_14ComposedLayoutINS4_7SwizzleILi3ELi4ELi3EEENS4_18smem_ptr_flag_bitsILi32EEENSS_INS5_IJNSA_ILi8EEESG_EEENS5_IJSG_SB_EEEEEEEvNS4_8identityES11_S1B_vS1C_EENS_8epilogue10collective6detail29Sm90TmaWarpSpecializedAdapterINS1F_15DefaultEpilogueISI_SJ_SJ_NS1E_6thread17LinearCombinationISI_Li1EffLNS1J_9ScaleType4KindE0ELNS_15FloatRoundStyleE2ESI_EENS1_15EpilogueDefaultEEEEEvvEEEEvNT_6ParamsE,"aw",@nobits
	.sectionflags	@""
	.align	16
	.zero		1024


//--------------------- .nv.shared.reserved.0     --------------------------
	.section	.nv.shared.reserved.0,"aw",@nobits
	.weak		__nv_reservedSMEM_offset_0_alias
	.size		__nv_reservedSMEM_offset_0_alias, 0, 0
	.other		__nv_reservedSMEM_offset_0_alias,@"STO_CUDA_RESERVED_SHARED STV_DEFAULT"
__nv_reservedSMEM_offset_0_alias:
	.zero		0


//--------------------- .nv.global                --------------------------
	.section	.nv.global,"aw",@nobits
.nv.global:
	.type		_ZN40_INTERNAL_be2b5893_4_k_cu_7df95bd1_264334cute1_E,@object
	.size		_ZN40_INTERNAL_be2b5893_4_k_cu_7df95bd1_264334cute1_E,(_ZN40_INTERNAL_be2b5893_4_k_cu_7df95bd1_264334cuda3std3__45__cpo6cbeginE - _ZN40_INTERNAL_be2b5893_4_k_cu_7df95bd1_264334cute1_E)
_ZN40_INTERNAL_be2b5893_4_k_cu_7df95bd1_264334cute1_E:
	.zero		1
	.type		_ZN40_INTERNAL_be2b5893_4_k_cu_7df95bd1_264334cuda3std3__45__cpo6cbeginE,@object
	.size		_ZN40_INTERNAL_be2b5893_4_k_cu_7df95bd1_264334cuda3std3__45__cpo6cbeginE,(_ZN40_INTERNAL_be2b5893_4_k_cu_7df95bd1_264334cuda3std3__48in_placeE - _ZN40_INTERNAL_be2b5893_4_k_cu_7df95bd1_264334cuda3std3__45__cpo6cbeginE)
_ZN40_INTERNAL_be2b5893_4_k_cu_7df95bd1_264334cuda3std3__45__cpo6cbeginE:
	.zero		1
	.type		_ZN40_INTERNAL_be2b5893_4_k_cu_7df95bd1_264334cuda3std3__48in_placeE,@object
	.size		_ZN40_INTERNAL_be2b5893_4_k_cu_7df95bd1_264334cuda3std3__48in_placeE,(_ZN40_INTERNAL_be2b5893_4_k_cu_7df95bd1_264334cuda3std6ranges3__45__cpo9iter_moveE - _ZN40_INTERNAL_be2b5893_4_k_cu_7df95bd1_264334cuda3std3__48in_placeE)
_ZN40_INTERNAL_be2b5893_4_k_cu_7df95bd1_264334cuda3std3__48in_placeE:
	.zero		1
	.type		_ZN40_INTERNAL_be2b5893_4_k_cu_7df95bd1_264334cuda3std6ranges3__45__cpo9iter_moveE,@object
	.size		_ZN40_INTERNAL_be2b5893_4_k_cu_7df95bd1_264334cuda3std6ranges3__45__cpo9iter_moveE,(_ZN40_INTERNAL_be2b5893_4_k_cu_7df95bd1_264334cuda3std3__45__cpo5beginE - _ZN40_INTERNAL_be2b5893_4_k_cu_7df95bd1_264334cuda3std6ranges3__45__cpo9iter_moveE)
_ZN40_INTERNAL_be2b5893_4_k_cu_7df95bd1_264334cuda3std6ranges3__45__cpo9iter_moveE:
	.zero		1
	.type		_ZN40_INTERNAL_be2b5893_4_k_cu_7df95bd1_264334cuda3std3__45__cpo5beginE,@object
	.size		_ZN40_INTERNAL_be2b5893_4_k_cu_7df95bd1_264334cuda3std3__45__cpo5beginE,(_ZN40_INTERNAL_be2b5893_4_k_cu_7df95bd1_264334cuda3std3__442_GLOBAL__N__be2b5893_4_k_cu_7df95bd1_264336ignoreE - _ZN40_INTERNAL_be2b5893_4_k_cu_7df95bd1_264334cuda3std3__45__cpo5beginE)
_ZN40_INTERNAL_be2b5893_4_k_cu_7df95bd1_264334cuda3std3__45__cpo5beginE:
	.zero		1
	.type		_ZN40_INTERNAL_be2b5893_4_k_cu_7df95bd1_264334cuda3std3__442_GLOBAL__N__be2b5893_4_k_cu_7df95bd1_264336ignoreE,@object
	.size		_ZN40_INTERNAL_be2b5893_4_k_cu_7df95bd1_264334cuda3std3__442_GLOBAL__N__be2b5893_4_k_cu_7df95bd1_264336ignoreE,(_ZN40_INTERNAL_be2b5893_4_k_cu_7df95bd1_264334cute7productE - _ZN40_INTERNAL_be2b5893_4_k_cu_7df95bd1_264334cuda3std3__442_GLOBAL__N__be2b5893_4_k_cu_7df95bd1_264336ignoreE)
_ZN40_INTERNAL_be2b5893_4_k_cu_7df95bd1_264334cuda3std3__442_GLOBAL__N__be2b5893_4_k_cu_7df95bd1_264336ignoreE:
	.zero		1
	.type		_ZN40_INTERNAL_be2b5893_4_k_cu_7df95bd1_264334cute7productE,@object
	.size		_ZN40_INTERNAL_be2b5893_4_k_cu_7df95bd1_264334cute7productE,(_ZN40_INTERNAL_be2b5893_4_k_cu_7df95bd1_264334cuda3std3__45__cpo3endE - _ZN40_INTERNAL_be2b5893_4_k_cu_7df95bd1_264334cute7productE)
_ZN40_INTERNAL_be2b5893_4_k_cu_7df95bd1_264334cute7productE:
	.zero		1
	.type		_ZN40_INTERNAL_be2b5893_4_k_cu_7df95bd1_264334cuda3std3__45__cpo3endE,@object
	.size		_ZN40_INTERNAL_be2b5893_4_k_cu_7df95bd1_264334cuda3std3__45__cpo3endE,(_ZN40_INTERNAL_be2b5893_4_k_cu_7df95bd1_264334cuda3std3__419piecewise_constructE - _ZN40_INTERNAL_be2b5893_4_k_cu_7df95bd1_264334cuda3std3__45__cpo3endE)
_ZN40_INTERNAL_be2b5893_4_k_cu_7df95bd1_264334cuda3std3__45__cpo3endE:
	.zero		1
	.type		_ZN40_INTERNAL_be2b5893_4_k_cu_7df95bd1_264334cuda3std3__419piecewise_constructE,@object
	.size		_ZN40_INTERNAL_be2b5893_4_k_cu_7df95bd1_264334cuda3std3__419piecewise_constructE,(_ZN40_INTERNAL_be2b5893_4_k_cu_7df95bd1_264334cuda3std3__45__cpo4cendE - _ZN40_INTERNAL_be2b5893_4_k_cu_7df95bd1_264334cuda3std3__419piecewise_constructE)
_ZN40_INTERNAL_be2b5893_4_k_cu_7df95bd1_264334cuda3std3__419piecewise_constructE:
	.zero		1
	.type		_ZN40_INTERNAL_be2b5893_4_k_cu_7df95bd1_264334cuda3std3__45__cpo4cendE,@object
	.size		_ZN40_INTERNAL_be2b5893_4_k_cu_7df95bd1_264334cuda3std3__45__cpo4cendE,(_ZN40_INTERNAL_be2b5893_4_k_cu_7df95bd1_264334cuda3std6ranges3__45__cpo4swapE - _ZN40_INTERNAL_be2b5893_4_k_cu_7df95bd1_264334cuda3std3__45__cpo4cendE)
_ZN40_INTERNAL_be2b5893_4_k_cu_7df95bd1_264334cuda3std3__45__cpo4cendE:
	.zero		1
	.type		_ZN40_INTERNAL_be2b5893_4_k_cu_7df95bd1_264334cuda3std6ranges3__45__cpo4swapE,@object
	.size		_ZN40_INTERNAL_be2b5893_4_k_cu_7df95bd1_264334cuda3std6ranges3__45__cpo4swapE,(.L_8 - _ZN40_INTERNAL_be2b5893_4_k_cu_7df95bd1_264334cuda3std6ranges3__45__cpo4swapE)
_ZN40_INTERNAL_be2b5893_4_k_cu_7df95bd1_264334cuda3std6ranges3__45__cpo4swapE:
	.zero		1
.L_8:


//--------------------- .nv.constant0._ZN7cutlass13device_kernelINS_4gemm6kernel13GemmUniversalIN4cute5tupleIJiiiiEEENS1_10collective13CollectiveMmaINS1_34MainloopSm90TmaGmmaWarpSpecializedILi3ENS5_IJNS4_1CILi1EEESB_SB_EEENS1_35KernelTmaWarpSpecializedCooperativeEEENS5_IJNSA_ILi256EEESF_NSA_ILi32EEEEEENS_10tfloat32_tENS5_IJlSB_lEEESI_SJ_NS4_8TiledMMAINS4_8MMA_AtomIJNS4_4SM904GMMA30MMA_64x256x8_F32TF32TF32_SS_TNILNSN_7ScaleInE1ELSP_1EEEEEENS4_6LayoutINS5_IJNSA_ILi2EEESB_SB_EEENS5_IJSB_NSA_ILi0EEESV_EEEEENS5_IJNS4_10UnderscoreESY_SY_EEEEENS4_13SM90_TMA_LOADENS4_14ComposedLayoutINS4_7SwizzleILi3ELi4ELi3EEENS4_18smem_ptr_flag_bitsILi32EEENSS_INS5_IJNSA_ILi8EEESG_EEENS5_IJSG_SB_EEEEEEEvNS4_8identityES11_S1B_vS1C_EENS_8epilogue10collective6detail29Sm90TmaWarpSpecializedAdapterINS1F_15DefaultEpilogueISI_SJ_SJ_NS1E_6thread17LinearCombinationISI_Li1EffLNS1J_9ScaleType4KindE0ELNS_15FloatRoundStyleE2ESI_EENS1_15EpilogueDefaultEEEEEvvEEEEvNT_6ParamsE --------------------------
	.section	.nv.constant0._ZN7cutlass13device_kernelINS_4gemm6kernel13GemmUniversalIN4cute5tupleIJiiiiEEENS1_10collective13CollectiveMmaINS1_34MainloopSm90TmaGmmaWarpSpecializedILi3ENS5_IJNS4_1CILi1EEESB_SB_EEENS1_35KernelTmaWarpSpecializedCooperativeEEENS5_IJNSA_ILi256EEESF_NSA_ILi32EEEEEENS_10tfloat32_tENS5_IJlSB_lEEESI_SJ_NS4_8TiledMMAINS4_8MMA_AtomIJNS4_4SM904GMMA30MMA_64x256x8_F32TF32TF32_SS_TNILNSN_7ScaleInE1ELSP_1EEEEEENS4_6LayoutINS5_IJNSA_ILi2EEESB_SB_EEENS5_IJSB_NSA_ILi0EEESV_EEEEENS5_IJNS4_10UnderscoreESY_SY_EEEEENS4_13SM90_TMA_LOADENS4_14ComposedLayoutINS4_7SwizzleILi3ELi4ELi3EEENS4_18smem_ptr_flag_bitsILi32EEENSS_INS5_IJNSA_ILi8EEESG_EEENS5_IJSG_SB_EEEEEEEvNS4_8identityES11_S1B_vS1C_EENS_8epilogue10collective6detail29Sm90TmaWarpSpecializedAdapterINS1F_15DefaultEpilogueISI_SJ_SJ_NS1E_6thread17LinearCombinationISI_Li1EffLNS1J_9ScaleType4KindE0ELNS_15FloatRoundStyleE2ESI_EENS1_15EpilogueDefaultEEEEEvvEEEEvNT_6ParamsE,"a",@progbits
	.sectionflags	@""
	.align	4
.nv.constant0._ZN7cutlass13device_kernelINS_4gemm6kernel13GemmUniversalIN4cute5tupleIJiiiiEEENS1_10collective13CollectiveMmaINS1_34MainloopSm90TmaGmmaWarpSpecializedILi3ENS5_IJNS4_1CILi1EEESB_SB_EEENS1_35KernelTmaWarpSpecializedCooperativeEEENS5_IJNSA_ILi256EEESF_NSA_ILi32EEEEEENS_10tfloat32_tENS5_IJlSB_lEEESI_SJ_NS4_8TiledMMAINS4_8MMA_AtomIJNS4_4SM904GMMA30MMA_64x256x8_F32TF32TF32_SS_TNILNSN_7ScaleInE1ELSP_1EEEEEENS4_6LayoutINS5_IJNSA_ILi2EEESB_SB_EEENS5_IJSB_NSA_ILi0EEESV_EEEEENS5_IJNS4_10UnderscoreESY_SY_EEEEENS4_13SM90_TMA_LOADENS4_14ComposedLayoutINS4_7SwizzleILi3ELi4ELi3EEENS4_18smem_ptr_flag_bitsILi32EEENSS_INS5_IJNSA_ILi8EEESG_EEENS5_IJSG_SB_EEEEEEEvNS4_8identityES11_S1B_vS1C_EENS_8epilogue10collective6detail29Sm90TmaWarpSpecializedAdapterINS1F_15DefaultEpilogueISI_SJ_SJ_NS1E_6thread17LinearCombinationISI_Li1EffLNS1J_9ScaleType4KindE0ELNS_15FloatRoundStyleE2ESI_EENS1_15EpilogueDefaultEEEEEvvEEEEvNT_6ParamsE:
	.zero		1664


//--------------------- SYMBOLS --------------------------

	.type		.nv.reservedSmem.offset0,@object
	.size		.nv.reservedSmem.offset0,0x4
	.type		__assertfail,@function
